//
// Generated by NVIDIA NVVM Compiler
//
// Compiler Build ID: CL-36424714
// Cuda compilation tools, release 13.0, V13.0.88
// Based on NVVM 20.0.0
//

.version 9.0
.target sm_100
.address_size 64

	// .globl	_Z11kernel_1t1ePfPKfS1_i

.visible .entry _Z11kernel_1t1ePfPKfS1_i(
	.param .u64 .ptr .align 1 _Z11kernel_1t1ePfPKfS1_i_param_0,
	.param .u64 .ptr .align 1 _Z11kernel_1t1ePfPKfS1_i_param_1,
	.param .u64 .ptr .align 1 _Z11kernel_1t1ePfPKfS1_i_param_2,
	.param .u32 _Z11kernel_1t1ePfPKfS1_i_param_3
)
{
	.reg .pred 	%p<2>;
	.reg .b32 	%r<12>;
	.reg .b32 	%f<4>;
	.reg .b64 	%rd<11>;

	ld.param.u64 	%rd1, [_Z11kernel_1t1ePfPKfS1_i_param_0];
	ld.param.u64 	%rd2, [_Z11kernel_1t1ePfPKfS1_i_param_1];
	ld.param.u64 	%rd3, [_Z11kernel_1t1ePfPKfS1_i_param_2];
	ld.param.u32 	%r3, [_Z11kernel_1t1ePfPKfS1_i_param_3];
	mov.u32 	%r4, %ctaid.y;
	mov.u32 	%r5, %ntid.y;
	mov.u32 	%r6, %tid.y;
	mad.lo.s32 	%r1, %r4, %r5, %r6;
	mov.u32 	%r7, %ctaid.x;
	mov.u32 	%r8, %ntid.x;
	mov.u32 	%r9, %tid.x;
	mad.lo.s32 	%r2, %r7, %r8, %r9;
	max.s32 	%r10, %r1, %r2;
	setp.ge.s32 	%p1, %r10, %r3;
	@%p1 bra 	$L__BB0_2;
	cvta.to.global.u64 	%rd4, %rd2;
	cvta.to.global.u64 	%rd5, %rd3;
	cvta.to.global.u64 	%rd6, %rd1;
	mad.lo.s32 	%r11, %r3, %r1, %r2;
	mul.wide.s32 	%rd7, %r11, 4;
	add.s64 	%rd8, %rd4, %rd7;
	ld.global.f32 	%f1, [%rd8];
	add.s64 	%rd9, %rd5, %rd7;
	ld.global.f32 	%f2, [%rd9];
	add.f32 	%f3, %f1, %f2;
	add.s64 	%rd10, %rd6, %rd7;
	st.global.f32 	[%rd10], %f3;
$L__BB0_2:
	ret;

}
	// .globl	_Z11kernel_1t1rPfPKfS1_i
.visible .entry _Z11kernel_1t1rPfPKfS1_i(
	.param .u64 .ptr .align 1 _Z11kernel_1t1rPfPKfS1_i_param_0,
	.param .u64 .ptr .align 1 _Z11kernel_1t1rPfPKfS1_i_param_1,
	.param .u64 .ptr .align 1 _Z11kernel_1t1rPfPKfS1_i_param_2,
	.param .u32 _Z11kernel_1t1rPfPKfS1_i_param_3
)
{
	.reg .pred 	%p<11>;
	.reg .b32 	%r<37>;
	.reg .b32 	%f<88>;
	.reg .b64 	%rd<26>;

	ld.param.u64 	%rd7, [_Z11kernel_1t1rPfPKfS1_i_param_0];
	ld.param.u64 	%rd8, [_Z11kernel_1t1rPfPKfS1_i_param_1];
	ld.param.u64 	%rd9, [_Z11kernel_1t1rPfPKfS1_i_param_2];
	ld.param.u32 	%r23, [_Z11kernel_1t1rPfPKfS1_i_param_3];
	cvta.to.global.u64 	%rd1, %rd7;
	cvta.to.global.u64 	%rd2, %rd9;
	cvta.to.global.u64 	%rd3, %rd8;
	mov.u32 	%r24, %ctaid.x;
	mov.u32 	%r25, %ntid.x;
	mov.u32 	%r26, %tid.x;
	mad.lo.s32 	%r1, %r24, %r25, %r26;
	setp.ge.s32 	%p1, %r1, %r23;
	@%p1 bra 	$L__BB1_14;
	mul.lo.s32 	%r2, %r23, %r1;
	setp.lt.s32 	%p2, %r23, 1;
	@%p2 bra 	$L__BB1_14;
	and.b32  	%r3, %r23, 15;
	setp.lt.u32 	%p3, %r23, 16;
	mov.b32 	%r33, 0;
	@%p3 bra 	$L__BB1_5;
	and.b32  	%r33, %r23, 2147483632;
	neg.s32 	%r31, %r33;
	add.s64 	%rd4, %rd3, 32;
	add.s64 	%rd5, %rd2, 32;
	add.s64 	%rd6, %rd1, 32;
	mov.u32 	%r30, %r2;
$L__BB1_4:
	.pragma "nounroll";
	mul.wide.s32 	%rd10, %r30, 4;
	add.s64 	%rd11, %rd4, %rd10;
	add.s64 	%rd12, %rd5, %rd10;
	add.s64 	%rd13, %rd6, %rd10;
	ld.global.f32 	%f1, [%rd11+-32];
	ld.global.f32 	%f2, [%rd12+-32];
	add.f32 	%f3, %f1, %f2;
	st.global.f32 	[%rd13+-32], %f3;
	ld.global.f32 	%f4, [%rd11+-28];
	ld.global.f32 	%f5, [%rd12+-28];
	add.f32 	%f6, %f4, %f5;
	st.global.f32 	[%rd13+-28], %f6;
	ld.global.f32 	%f7, [%rd11+-24];
	ld.global.f32 	%f8, [%rd12+-24];
	add.f32 	%f9, %f7, %f8;
	st.global.f32 	[%rd13+-24], %f9;
	ld.global.f32 	%f10, [%rd11+-20];
	ld.global.f32 	%f11, [%rd12+-20];
	add.f32 	%f12, %f10, %f11;
	st.global.f32 	[%rd13+-20], %f12;
	ld.global.f32 	%f13, [%rd11+-16];
	ld.global.f32 	%f14, [%rd12+-16];
	add.f32 	%f15, %f13, %f14;
	st.global.f32 	[%rd13+-16], %f15;
	ld.global.f32 	%f16, [%rd11+-12];
	ld.global.f32 	%f17, [%rd12+-12];
	add.f32 	%f18, %f16, %f17;
	st.global.f32 	[%rd13+-12], %f18;
	ld.global.f32 	%f19, [%rd11+-8];
	ld.global.f32 	%f20, [%rd12+-8];
	add.f32 	%f21, %f19, %f20;
	st.global.f32 	[%rd13+-8], %f21;
	ld.global.f32 	%f22, [%rd11+-4];
	ld.global.f32 	%f23, [%rd12+-4];
	add.f32 	%f24, %f22, %f23;
	st.global.f32 	[%rd13+-4], %f24;
	ld.global.f32 	%f25, [%rd11];
	ld.global.f32 	%f26, [%rd12];
	add.f32 	%f27, %f25, %f26;
	st.global.f32 	[%rd13], %f27;
	ld.global.f32 	%f28, [%rd11+4];
	ld.global.f32 	%f29, [%rd12+4];
	add.f32 	%f30, %f28, %f29;
	st.global.f32 	[%rd13+4], %f30;
	ld.global.f32 	%f31, [%rd11+8];
	ld.global.f32 	%f32, [%rd12+8];
	add.f32 	%f33, %f31, %f32;
	st.global.f32 	[%rd13+8], %f33;
	ld.global.f32 	%f34, [%rd11+12];
	ld.global.f32 	%f35, [%rd12+12];
	add.f32 	%f36, %f34, %f35;
	st.global.f32 	[%rd13+12], %f36;
	ld.global.f32 	%f37, [%rd11+16];
	ld.global.f32 	%f38, [%rd12+16];
	add.f32 	%f39, %f37, %f38;
	st.global.f32 	[%rd13+16], %f39;
	ld.global.f32 	%f40, [%rd11+20];
	ld.global.f32 	%f41, [%rd12+20];
	add.f32 	%f42, %f40, %f41;
	st.global.f32 	[%rd13+20], %f42;
	ld.global.f32 	%f43, [%rd11+24];
	ld.global.f32 	%f44, [%rd12+24];
	add.f32 	%f45, %f43, %f44;
	st.global.f32 	[%rd13+24], %f45;
	ld.global.f32 	%f46, [%rd11+28];
	ld.global.f32 	%f47, [%rd12+28];
	add.f32 	%f48, %f46, %f47;
	st.global.f32 	[%rd13+28], %f48;
	add.s32 	%r31, %r31, 16;
	add.s32 	%r30, %r30, 16;
	setp.ne.s32 	%p4, %r31, 0;
	@%p4 bra 	$L__BB1_4;
$L__BB1_5:
	setp.eq.s32 	%p5, %r3, 0;
	@%p5 bra 	$L__BB1_14;
	and.b32  	%r11, %r23, 7;
	setp.lt.u32 	%p6, %r3, 8;
	@%p6 bra 	$L__BB1_8;
	add.s32 	%r28, %r33, %r2;
	mul.wide.s32 	%rd14, %r28, 4;
	add.s64 	%rd15, %rd3, %rd14;
	ld.global.f32 	%f49, [%rd15];
	add.s64 	%rd16, %rd2, %rd14;
	ld.global.f32 	%f50, [%rd16];
	add.f32 	%f51, %f49, %f50;
	add.s64 	%rd17, %rd1, %rd14;
	st.global.f32 	[%rd17], %f51;
	ld.global.f32 	%f52, [%rd15+4];
	ld.global.f32 	%f53, [%rd16+4];
	add.f32 	%f54, %f52, %f53;
	st.global.f32 	[%rd17+4], %f54;
	ld.global.f32 	%f55, [%rd15+8];
	ld.global.f32 	%f56, [%rd16+8];
	add.f32 	%f57, %f55, %f56;
	st.global.f32 	[%rd17+8], %f57;
	ld.global.f32 	%f58, [%rd15+12];
	ld.global.f32 	%f59, [%rd16+12];
	add.f32 	%f60, %f58, %f59;
	st.global.f32 	[%rd17+12], %f60;
	ld.global.f32 	%f61, [%rd15+16];
	ld.global.f32 	%f62, [%rd16+16];
	add.f32 	%f63, %f61, %f62;
	st.global.f32 	[%rd17+16], %f63;
	ld.global.f32 	%f64, [%rd15+20];
	ld.global.f32 	%f65, [%rd16+20];
	add.f32 	%f66, %f64, %f65;
	st.global.f32 	[%rd17+20], %f66;
	ld.global.f32 	%f67, [%rd15+24];
	ld.global.f32 	%f68, [%rd16+24];
	add.f32 	%f69, %f67, %f68;
	st.global.f32 	[%rd17+24], %f69;
	ld.global.f32 	%f70, [%rd15+28];
	ld.global.f32 	%f71, [%rd16+28];
	add.f32 	%f72, %f70, %f71;
	st.global.f32 	[%rd17+28], %f72;
	add.s32 	%r33, %r33, 8;
$L__BB1_8:
	setp.eq.s32 	%p7, %r11, 0;
	@%p7 bra 	$L__BB1_14;
	and.b32  	%r14, %r23, 3;
	setp.lt.u32 	%p8, %r11, 4;
	@%p8 bra 	$L__BB1_11;
	add.s32 	%r29, %r33, %r2;
	mul.wide.s32 	%rd18, %r29, 4;
	add.s64 	%rd19, %rd3, %rd18;
	ld.global.f32 	%f73, [%rd19];
	add.s64 	%rd20, %rd2, %rd18;
	ld.global.f32 	%f74, [%rd20];
	add.f32 	%f75, %f73, %f74;
	add.s64 	%rd21, %rd1, %rd18;
	st.global.f32 	[%rd21], %f75;
	ld.global.f32 	%f76, [%rd19+4];
	ld.global.f32 	%f77, [%rd20+4];
	add.f32 	%f78, %f76, %f77;
	st.global.f32 	[%rd21+4], %f78;
	ld.global.f32 	%f79, [%rd19+8];
	ld.global.f32 	%f80, [%rd20+8];
	add.f32 	%f81, %f79, %f80;
	st.global.f32 	[%rd21+8], %f81;
	ld.global.f32 	%f82, [%rd19+12];
	ld.global.f32 	%f83, [%rd20+12];
	add.f32 	%f84, %f82, %f83;
	st.global.f32 	[%rd21+12], %f84;
	add.s32 	%r33, %r33, 4;
$L__BB1_11:
	setp.eq.s32 	%p9, %r14, 0;
	@%p9 bra 	$L__BB1_14;
	add.s32 	%r36, %r33, %r2;
	neg.s32 	%r35, %r14;
$L__BB1_13:
	.pragma "nounroll";
	mul.wide.s32 	%rd22, %r36, 4;
	add.s64 	%rd23, %rd1, %rd22;
	add.s64 	%rd24, %rd2, %rd22;
	add.s64 	%rd25, %rd3, %rd22;
	ld.global.f32 	%f85, [%rd25];
	ld.global.f32 	%f86, [%rd24];
	add.f32 	%f87, %f85, %f86;
	st.global.f32 	[%rd23], %f87;
	add.s32 	%r36, %r36, 1;
	add.s32 	%r35, %r35, 1;
	setp.ne.s32 	%p10, %r35, 0;
	@%p10 bra 	$L__BB1_13;
$L__BB1_14:
	ret;

}
	// .globl	_Z11kernel_1t1cPfPKfS1_i
.visible .entry _Z11kernel_1t1cPfPKfS1_i(
	.param .u64 .ptr .align 1 _Z11kernel_1t1cPfPKfS1_i_param_0,
	.param .u64 .ptr .align 1 _Z11kernel_1t1cPfPKfS1_i_param_1,
	.param .u64 .ptr .align 1 _Z11kernel_1t1cPfPKfS1_i_param_2,
	.param .u32 _Z11kernel_1t1cPfPKfS1_i_param_3
)
{
	.reg .pred 	%p<12>;
	.reg .b32 	%r<38>;
	.reg .b32 	%f<88>;
	.reg .b64 	%rd<101>;

	ld.param.u64 	%rd4, [_Z11kernel_1t1cPfPKfS1_i_param_0];
	ld.param.u64 	%rd5, [_Z11kernel_1t1cPfPKfS1_i_param_1];
	ld.param.u64 	%rd6, [_Z11kernel_1t1cPfPKfS1_i_param_2];
	ld.param.u32 	%r23, [_Z11kernel_1t1cPfPKfS1_i_param_3];
	cvta.to.global.u64 	%rd1, %rd4;
	cvta.to.global.u64 	%rd2, %rd6;
	cvta.to.global.u64 	%rd3, %rd5;
	mov.u32 	%r24, %ctaid.x;
	mov.u32 	%r25, %ntid.x;
	mov.u32 	%r26, %tid.x;
	mad.lo.s32 	%r1, %r24, %r25, %r26;
	setp.ge.s32 	%p1, %r1, %r23;
	setp.lt.s32 	%p2, %r23, 1;
	or.pred  	%p3, %p1, %p2;
	@%p3 bra 	$L__BB2_13;
	add.s32 	%r28, %r23, -1;
	and.b32  	%r2, %r23, 15;
	setp.lt.u32 	%p4, %r28, 15;
	mov.b32 	%r34, 0;
	@%p4 bra 	$L__BB2_4;
	and.b32  	%r34, %r23, 2147483632;
	neg.s32 	%r32, %r34;
	shl.b32 	%r5, %r23, 4;
	mul.wide.u32 	%rd11, %r23, 4;
	mov.u32 	%r31, %r1;
$L__BB2_3:
	.pragma "nounroll";
	mul.wide.s32 	%rd7, %r31, 4;
	add.s64 	%rd8, %rd3, %rd7;
	ld.global.f32 	%f1, [%rd8];
	add.s64 	%rd9, %rd2, %rd7;
	ld.global.f32 	%f2, [%rd9];
	add.f32 	%f3, %f1, %f2;
	add.s64 	%rd10, %rd1, %rd7;
	st.global.f32 	[%rd10], %f3;
	add.s64 	%rd12, %rd8, %rd11;
	ld.global.f32 	%f4, [%rd12];
	add.s64 	%rd13, %rd9, %rd11;
	ld.global.f32 	%f5, [%rd13];
	add.f32 	%f6, %f4, %f5;
	add.s64 	%rd14, %rd10, %rd11;
	st.global.f32 	[%rd14], %f6;
	add.s64 	%rd15, %rd12, %rd11;
	ld.global.f32 	%f7, [%rd15];
	add.s64 	%rd16, %rd13, %rd11;
	ld.global.f32 	%f8, [%rd16];
	add.f32 	%f9, %f7, %f8;
	add.s64 	%rd17, %rd14, %rd11;
	st.global.f32 	[%rd17], %f9;
	add.s64 	%rd18, %rd15, %rd11;
	ld.global.f32 	%f10, [%rd18];
	add.s64 	%rd19, %rd16, %rd11;
	ld.global.f32 	%f11, [%rd19];
	add.f32 	%f12, %f10, %f11;
	add.s64 	%rd20, %rd17, %rd11;
	st.global.f32 	[%rd20], %f12;
	add.s64 	%rd21, %rd18, %rd11;
	ld.global.f32 	%f13, [%rd21];
	add.s64 	%rd22, %rd19, %rd11;
	ld.global.f32 	%f14, [%rd22];
	add.f32 	%f15, %f13, %f14;
	add.s64 	%rd23, %rd20, %rd11;
	st.global.f32 	[%rd23], %f15;
	add.s64 	%rd24, %rd21, %rd11;
	ld.global.f32 	%f16, [%rd24];
	add.s64 	%rd25, %rd22, %rd11;
	ld.global.f32 	%f17, [%rd25];
	add.f32 	%f18, %f16, %f17;
	add.s64 	%rd26, %rd23, %rd11;
	st.global.f32 	[%rd26], %f18;
	add.s64 	%rd27, %rd24, %rd11;
	ld.global.f32 	%f19, [%rd27];
	add.s64 	%rd28, %rd25, %rd11;
	ld.global.f32 	%f20, [%rd28];
	add.f32 	%f21, %f19, %f20;
	add.s64 	%rd29, %rd26, %rd11;
	st.global.f32 	[%rd29], %f21;
	add.s64 	%rd30, %rd27, %rd11;
	ld.global.f32 	%f22, [%rd30];
	add.s64 	%rd31, %rd28, %rd11;
	ld.global.f32 	%f23, [%rd31];
	add.f32 	%f24, %f22, %f23;
	add.s64 	%rd32, %rd29, %rd11;
	st.global.f32 	[%rd32], %f24;
	add.s64 	%rd33, %rd30, %rd11;
	ld.global.f32 	%f25, [%rd33];
	add.s64 	%rd34, %rd31, %rd11;
	ld.global.f32 	%f26, [%rd34];
	add.f32 	%f27, %f25, %f26;
	add.s64 	%rd35, %rd32, %rd11;
	st.global.f32 	[%rd35], %f27;
	add.s64 	%rd36, %rd33, %rd11;
	ld.global.f32 	%f28, [%rd36];
	add.s64 	%rd37, %rd34, %rd11;
	ld.global.f32 	%f29, [%rd37];
	add.f32 	%f30, %f28, %f29;
	add.s64 	%rd38, %rd35, %rd11;
	st.global.f32 	[%rd38], %f30;
	add.s64 	%rd39, %rd36, %rd11;
	ld.global.f32 	%f31, [%rd39];
	add.s64 	%rd40, %rd37, %rd11;
	ld.global.f32 	%f32, [%rd40];
	add.f32 	%f33, %f31, %f32;
	add.s64 	%rd41, %rd38, %rd11;
	st.global.f32 	[%rd41], %f33;
	add.s64 	%rd42, %rd39, %rd11;
	ld.global.f32 	%f34, [%rd42];
	add.s64 	%rd43, %rd40, %rd11;
	ld.global.f32 	%f35, [%rd43];
	add.f32 	%f36, %f34, %f35;
	add.s64 	%rd44, %rd41, %rd11;
	st.global.f32 	[%rd44], %f36;
	add.s64 	%rd45, %rd42, %rd11;
	ld.global.f32 	%f37, [%rd45];
	add.s64 	%rd46, %rd43, %rd11;
	ld.global.f32 	%f38, [%rd46];
	add.f32 	%f39, %f37, %f38;
	add.s64 	%rd47, %rd44, %rd11;
	st.global.f32 	[%rd47], %f39;
	add.s64 	%rd48, %rd45, %rd11;
	ld.global.f32 	%f40, [%rd48];
	add.s64 	%rd49, %rd46, %rd11;
	ld.global.f32 	%f41, [%rd49];
	add.f32 	%f42, %f40, %f41;
	add.s64 	%rd50, %rd47, %rd11;
	st.global.f32 	[%rd50], %f42;
	add.s64 	%rd51, %rd48, %rd11;
	ld.global.f32 	%f43, [%rd51];
	add.s64 	%rd52, %rd49, %rd11;
	ld.global.f32 	%f44, [%rd52];
	add.f32 	%f45, %f43, %f44;
	add.s64 	%rd53, %rd50, %rd11;
	st.global.f32 	[%rd53], %f45;
	add.s64 	%rd54, %rd51, %rd11;
	ld.global.f32 	%f46, [%rd54];
	add.s64 	%rd55, %rd52, %rd11;
	ld.global.f32 	%f47, [%rd55];
	add.f32 	%f48, %f46, %f47;
	add.s64 	%rd56, %rd53, %rd11;
	st.global.f32 	[%rd56], %f48;
	add.s32 	%r32, %r32, 16;
	add.s32 	%r31, %r31, %r5;
	setp.ne.s32 	%p5, %r32, 0;
	@%p5 bra 	$L__BB2_3;
$L__BB2_4:
	setp.eq.s32 	%p6, %r2, 0;
	@%p6 bra 	$L__BB2_13;
	and.b32  	%r11, %r23, 7;
	setp.lt.u32 	%p7, %r2, 8;
	@%p7 bra 	$L__BB2_7;
	mad.lo.s32 	%r29, %r34, %r23, %r1;
	mul.wide.s32 	%rd57, %r29, 4;
	add.s64 	%rd58, %rd3, %rd57;
	ld.global.f32 	%f49, [%rd58];
	add.s64 	%rd59, %rd2, %rd57;
	ld.global.f32 	%f50, [%rd59];
	add.f32 	%f51, %f49, %f50;
	add.s64 	%rd60, %rd1, %rd57;
	st.global.f32 	[%rd60], %f51;
	mul.wide.u32 	%rd61, %r23, 4;
	add.s64 	%rd62, %rd58, %rd61;
	ld.global.f32 	%f52, [%rd62];
	add.s64 	%rd63, %rd59, %rd61;
	ld.global.f32 	%f53, [%rd63];
	add.f32 	%f54, %f52, %f53;
	add.s64 	%rd64, %rd60, %rd61;
	st.global.f32 	[%rd64], %f54;
	add.s64 	%rd65, %rd62, %rd61;
	ld.global.f32 	%f55, [%rd65];
	add.s64 	%rd66, %rd63, %rd61;
	ld.global.f32 	%f56, [%rd66];
	add.f32 	%f57, %f55, %f56;
	add.s64 	%rd67, %rd64, %rd61;
	st.global.f32 	[%rd67], %f57;
	add.s64 	%rd68, %rd65, %rd61;
	ld.global.f32 	%f58, [%rd68];
	add.s64 	%rd69, %rd66, %rd61;
	ld.global.f32 	%f59, [%rd69];
	add.f32 	%f60, %f58, %f59;
	add.s64 	%rd70, %rd67, %rd61;
	st.global.f32 	[%rd70], %f60;
	add.s64 	%rd71, %rd68, %rd61;
	ld.global.f32 	%f61, [%rd71];
	add.s64 	%rd72, %rd69, %rd61;
	ld.global.f32 	%f62, [%rd72];
	add.f32 	%f63, %f61, %f62;
	add.s64 	%rd73, %rd70, %rd61;
	st.global.f32 	[%rd73], %f63;
	add.s64 	%rd74, %rd71, %rd61;
	ld.global.f32 	%f64, [%rd74];
	add.s64 	%rd75, %rd72, %rd61;
	ld.global.f32 	%f65, [%rd75];
	add.f32 	%f66, %f64, %f65;
	add.s64 	%rd76, %rd73, %rd61;
	st.global.f32 	[%rd76], %f66;
	add.s64 	%rd77, %rd74, %rd61;
	ld.global.f32 	%f67, [%rd77];
	add.s64 	%rd78, %rd75, %rd61;
	ld.global.f32 	%f68, [%rd78];
	add.f32 	%f69, %f67, %f68;
	add.s64 	%rd79, %rd76, %rd61;
	st.global.f32 	[%rd79], %f69;
	add.s64 	%rd80, %rd77, %rd61;
	ld.global.f32 	%f70, [%rd80];
	add.s64 	%rd81, %rd78, %rd61;
	ld.global.f32 	%f71, [%rd81];
	add.f32 	%f72, %f70, %f71;
	add.s64 	%rd82, %rd79, %rd61;
	st.global.f32 	[%rd82], %f72;
	add.s32 	%r34, %r34, 8;
$L__BB2_7:
	setp.eq.s32 	%p8, %r11, 0;
	@%p8 bra 	$L__BB2_13;
	and.b32  	%r14, %r23, 3;
	setp.lt.u32 	%p9, %r11, 4;
	@%p9 bra 	$L__BB2_10;
	mad.lo.s32 	%r30, %r34, %r23, %r1;
	mul.wide.s32 	%rd83, %r30, 4;
	add.s64 	%rd84, %rd3, %rd83;
	ld.global.f32 	%f73, [%rd84];
	add.s64 	%rd85, %rd2, %rd83;
	ld.global.f32 	%f74, [%rd85];
	add.f32 	%f75, %f73, %f74;
	add.s64 	%rd86, %rd1, %rd83;
	st.global.f32 	[%rd86], %f75;
	mul.wide.u32 	%rd87, %r23, 4;
	add.s64 	%rd88, %rd84, %rd87;
	ld.global.f32 	%f76, [%rd88];
	add.s64 	%rd89, %rd85, %rd87;
	ld.global.f32 	%f77, [%rd89];
	add.f32 	%f78, %f76, %f77;
	add.s64 	%rd90, %rd86, %rd87;
	st.global.f32 	[%rd90], %f78;
	add.s64 	%rd91, %rd88, %rd87;
	ld.global.f32 	%f79, [%rd91];
	add.s64 	%rd92, %rd89, %rd87;
	ld.global.f32 	%f80, [%rd92];
	add.f32 	%f81, %f79, %f80;
	add.s64 	%rd93, %rd90, %rd87;
	st.global.f32 	[%rd93], %f81;
	add.s64 	%rd94, %rd91, %rd87;
	ld.global.f32 	%f82, [%rd94];
	add.s64 	%rd95, %rd92, %rd87;
	ld.global.f32 	%f83, [%rd95];
	add.f32 	%f84, %f82, %f83;
	add.s64 	%rd96, %rd93, %rd87;
	st.global.f32 	[%rd96], %f84;
	add.s32 	%r34, %r34, 4;
$L__BB2_10:
	setp.eq.s32 	%p10, %r14, 0;
	@%p10 bra 	$L__BB2_13;
	mad.lo.s32 	%r37, %r34, %r23, %r1;
	neg.s32 	%r36, %r14;
$L__BB2_12:
	.pragma "nounroll";
	mul.wide.s32 	%rd97, %r37, 4;
	add.s64 	%rd98, %rd1, %rd97;
	add.s64 	%rd99, %rd2, %rd97;
	add.s64 	%rd100, %rd3, %rd97;
	ld.global.f32 	%f85, [%rd100];
	ld.global.f32 	%f86, [%rd99];
	add.f32 	%f87, %f85, %f86;
	st.global.f32 	[%rd98], %f87;
	add.s32 	%r37, %r37, %r23;
	add.s32 	%r36, %r36, 1;
	setp.ne.s32 	%p11, %r36, 0;
	@%p11 bra 	$L__BB2_12;
$L__BB2_13:
	ret;

}


// ===== COMPILED SASS (sm_100) =====

	.target	sm_100

	.elftype	@"ET_EXEC"


//--------------------- .note.nv.tkinfo           --------------------------
	.section	.note.nv.tkinfo,"",@"SHT_NOTE"
	.sectionflags	@"SHF_NOTE_NV_TKINFO"
	.tkinfo
        /*0018*/ 	.word	0x00000002
        /*0030*/ 	.string	""
        /*0030*/ 	.string	"ptxas"
        /*0030*/ 	.string	"Cuda compilation tools, release 13.0, V13.0.88"
        /*0030*/ 	.string	"Build cuda_13.0.r13.0/compiler.36424714_0"
        /*0030*/ 	.string	"-arch sm_100 -m 64 "



//--------------------- .note.nv.cuinfo           --------------------------
	.section	.note.nv.cuinfo,"",@"SHT_NOTE"
	.sectionflags	@"SHF_NOTE_NV_CUINFO"
        /*0018*/ 	.short	0x0002
        /*001a*/ 	.short	0x0064
        /*001c*/ 	.short	0x0082
	.zero		2


//--------------------- .nv.info                  --------------------------
	.section	.nv.info,"",@"SHT_CUDA_INFO"
	.align	4


	//----- nvinfo : EIATTR_REGCOUNT
	.align		4
        /*0000*/ 	.byte	0x04, 0x2f
        /*0002*/ 	.short	(.L_1 - .L_0)
	.align		4
.L_0:
        /*0004*/ 	.word	index@(_Z11kernel_1t1ePfPKfS1_i)
        /*0008*/ 	.word	0x0000000c


	//----- nvinfo : EIATTR_FRAME_SIZE
	.align		4
.L_1:
        /*000c*/ 	.byte	0x04, 0x11
        /*000e*/ 	.short	(.L_3 - .L_2)
	.align		4
.L_2:
        /*0010*/ 	.word	index@(_Z11kernel_1t1ePfPKfS1_i)
        /*0014*/ 	.word	0x00000000


	//----- nvinfo : EIATTR_REGCOUNT
	.align		4
.L_3:
        /*0018*/ 	.byte	0x04, 0x2f
        /*001a*/ 	.short	(.L_5 - .L_4)
	.align		4
.L_4:
        /*001c*/ 	.word	index@(_Z11kernel_1t1rPfPKfS1_i)
        /*0020*/ 	.word	0x00000016


	//----- nvinfo : EIATTR_FRAME_SIZE
	.align		4
.L_5:
        /*0024*/ 	.byte	0x04, 0x11
        /*0026*/ 	.short	(.L_7 - .L_6)
	.align		4
.L_6:
        /*0028*/ 	.word	index@(_Z11kernel_1t1rPfPKfS1_i)
        /*002c*/ 	.word	0x00000000


	//----- nvinfo : EIATTR_REGCOUNT
	.align		4
.L_7:
        /*0030*/ 	.byte	0x04, 0x2f
        /*0032*/ 	.short	(.L_9 - .L_8)
	.align		4
.L_8:
        /*0034*/ 	.word	index@(_Z11kernel_1t1cPfPKfS1_i)
        /*0038*/ 	.word	0x0000001c


	//----- nvinfo : EIATTR_FRAME_SIZE
	.align		4
.L_9:
        /*003c*/ 	.byte	0x04, 0x11
        /*003e*/ 	.short	(.L_11 - .L_10)
	.align		4
.L_10:
        /*0040*/ 	.word	index@(_Z11kernel_1t1cPfPKfS1_i)
        /*0044*/ 	.word	0x00000000


	//----- nvinfo : EIATTR_MIN_STACK_SIZE
	.align		4
.L_11:
        /*0048*/ 	.byte	0x04, 0x12
        /*004a*/ 	.short	(.L_13 - .L_12)
	.align		4
.L_12:
        /*004c*/ 	.word	index@(_Z11kernel_1t1cPfPKfS1_i)
        /*0050*/ 	.word	0x00000000


	//----- nvinfo : EIATTR_MIN_STACK_SIZE
	.align		4
.L_13:
        /*0054*/ 	.byte	0x04, 0x12
        /*0056*/ 	.short	(.L_15 - .L_14)
	.align		4
.L_14:
        /*0058*/ 	.word	index@(_Z11kernel_1t1rPfPKfS1_i)
        /*005c*/ 	.word	0x00000000


	//----- nvinfo : EIATTR_MIN_STACK_SIZE
	.align		4
.L_15:
        /*0060*/ 	.byte	0x04, 0x12
        /*0062*/ 	.short	(.L_17 - .L_16)
	.align		4
.L_16:
        /*0064*/ 	.word	index@(_Z11kernel_1t1ePfPKfS1_i)
        /*0068*/ 	.word	0x00000000
.L_17:


//--------------------- .nv.compat                --------------------------
	.section	.nv.compat,"",@"SHT_CUDA_COMPAT_INFO"
	.align	4
        /*0000*/ 	.byte	0x02, 0x09, 0x00, 0x00, 0x02, 0x02, 0x01, 0x00, 0x02, 0x05, 0x05, 0x00, 0x03, 0x07, 0x01, 0x01
        /*0010*/ 	.byte	0x02, 0x03, 0x00, 0x00, 0x02, 0x06, 0x01, 0x00, 0x04, 0x0b, 0x08, 0x00, 0x09, 0x00, 0x00, 0x00
        /*0020*/ 	.byte	0x00, 0x00, 0x00, 0x00


//--------------------- .nv.info._Z11kernel_1t1cPfPKfS1_i --------------------------
	.section	.nv.info._Z11kernel_1t1cPfPKfS1_i,"",@"SHT_CUDA_INFO"
	.sectionflags	@""
	.align	4


	//----- nvinfo : EIATTR_CUDA_API_VERSION
	.align		4
        /*0000*/ 	.byte	0x04, 0x37
        /*0002*/ 	.short	(.L_19 - .L_18)
.L_18:
        /*0004*/ 	.word	0x00000082


	//----- nvinfo : EIATTR_KPARAM_INFO
	.align		4
.L_19:
        /*0008*/ 	.byte	0x04, 0x17
        /*000a*/ 	.short	(.L_21 - .L_20)
.L_20:
        /*000c*/ 	.word	0x00000000
        /*0010*/ 	.short	0x0003
        /*0012*/ 	.short	0x0018
        /*0014*/ 	.byte	0x00, 0xf0, 0x11, 0x00


	//----- nvinfo : EIATTR_KPARAM_INFO
	.align		4
.L_21:
        /*0018*/ 	.byte	0x04, 0x17
        /*001a*/ 	.short	(.L_23 - .L_22)
.L_22:
        /*001c*/ 	.word	0x00000000
        /*0020*/ 	.short	0x0002
        /*0022*/ 	.short	0x0010
        /*0024*/ 	.byte	0x00, 0xf5, 0x21, 0x00


	//----- nvinfo : EIATTR_KPARAM_INFO
	.align		4
.L_23:
        /*0028*/ 	.byte	0x04, 0x17
        /*002a*/ 	.short	(.L_25 - .L_24)
.L_24:
        /*002c*/ 	.word	0x00000000
        /*0030*/ 	.short	0x0001
        /*0032*/ 	.short	0x0008
        /*0034*/ 	.byte	0x00, 0xf5, 0x21, 0x00


	//----- nvinfo : EIATTR_KPARAM_INFO
	.align		4
.L_25:
        /*0038*/ 	.byte	0x04, 0x17
        /*003a*/ 	.short	(.L_27 - .L_26)
.L_26:
        /*003c*/ 	.word	0x00000000
        /*0040*/ 	.short	0x0000
        /*0042*/ 	.short	0x0000
        /*0044*/ 	.byte	0x00, 0xf5, 0x21, 0x00


	//----- nvinfo : EIATTR_SPARSE_MMA_MASK
	.align		4
.L_27:
        /*0048*/ 	.byte	0x03, 0x50
        /*004a*/ 	.short	0x0000


	//----- nvinfo : EIATTR_MAXREG_COUNT
	.align		4
        /*004c*/ 	.byte	0x03, 0x1b
        /*004e*/ 	.short	0x00ff


	//----- nvinfo : EIATTR_MERCURY_ISA_VERSION
	.align		4
        /*0050*/ 	.byte	0x03, 0x5f
        /*0052*/ 	.short	0x0101


	//----- nvinfo : EIATTR_VRC_CTA_INIT_COUNT
	.align		4
        /*0054*/ 	.byte	0x02, 0x4a
	.zero		1
	.zero		1


	//----- nvinfo : EIATTR_EXIT_INSTR_OFFSETS
	.align		4
        /*0058*/ 	.byte	0x04, 0x1c
        /*005a*/ 	.short	(.L_29 - .L_28)


	//   ....[0]....
.L_28:
        /*005c*/ 	.word	0x00000080


	//   ....[1]....
        /*0060*/ 	.word	0x000008a0


	//   ....[2]....
        /*0064*/ 	.word	0x00000cc0


	//   ....[3]....
        /*0068*/ 	.word	0x00000f20


	//   ....[4]....
        /*006c*/ 	.word	0x00001030


	//----- nvinfo : EIATTR_CBANK_PARAM_SIZE
	.align		4
.L_29:
        /*0070*/ 	.byte	0x03, 0x19
        /*0072*/ 	.short	0x001c


	//----- nvinfo : EIATTR_PARAM_CBANK
	.align		4
        /*0074*/ 	.byte	0x04, 0x0a
        /*0076*/ 	.short	(.L_31 - .L_30)
	.align		4
.L_30:
        /*0078*/ 	.word	index@(.nv.constant0._Z11kernel_1t1cPfPKfS1_i)
        /*007c*/ 	.short	0x0380
        /*007e*/ 	.short	0x001c


	//----- nvinfo : EIATTR_SW_WAR
	.align		4
.L_31:
        /*0080*/ 	.byte	0x04, 0x36
        /*0082*/ 	.short	(.L_33 - .L_32)
.L_32:
        /*0084*/ 	.word	0x00000008
.L_33:


//--------------------- .nv.info._Z11kernel_1t1rPfPKfS1_i --------------------------
	.section	.nv.info._Z11kernel_1t1rPfPKfS1_i,"",@"SHT_CUDA_INFO"
	.sectionflags	@""
	.align	4


	//----- nvinfo : EIATTR_CUDA_API_VERSION
	.align		4
        /*0000*/ 	.byte	0x04, 0x37
        /*0002*/ 	.short	(.L_35 - .L_34)
.L_34:
        /*0004*/ 	.word	0x00000082


	//----- nvinfo : EIATTR_KPARAM_INFO
	.align		4
.L_35:
        /*0008*/ 	.byte	0x04, 0x17
        /*000a*/ 	.short	(.L_37 - .L_36)
.L_36:
        /*000c*/ 	.word	0x00000000
        /*0010*/ 	.short	0x0003
        /*0012*/ 	.short	0x0018
        /*0014*/ 	.byte	0x00, 0xf0, 0x11, 0x00


	//----- nvinfo : EIATTR_KPARAM_INFO
	.align		4
.L_37:
        /*0018*/ 	.byte	0x04, 0x17
        /*001a*/ 	.short	(.L_39 - .L_38)
.L_38:
        /*001c*/ 	.word	0x00000000
        /*0020*/ 	.short	0x0002
        /*0022*/ 	.short	0x0010
        /*0024*/ 	.byte	0x00, 0xf5, 0x21, 0x00


	//----- nvinfo : EIATTR_KPARAM_INFO
	.align		4
.L_39:
        /*0028*/ 	.byte	0x04, 0x17
        /*002a*/ 	.short	(.L_41 - .L_40)
.L_40:
        /*002c*/ 	.word	0x00000000
        /*0030*/ 	.short	0x0001
        /*0032*/ 	.short	0x0008
        /*0034*/ 	.byte	0x00, 0xf5, 0x21, 0x00


	//----- nvinfo : EIATTR_KPARAM_INFO
	.align		4
.L_41:
        /*0038*/ 	.byte	0x04, 0x17
        /*003a*/ 	.short	(.L_43 - .L_42)
.L_42:
        /*003c*/ 	.word	0x00000000
        /*0040*/ 	.short	0x0000
        /*0042*/ 	.short	0x0000
        /*0044*/ 	.byte	0x00, 0xf5, 0x21, 0x00


	//----- nvinfo : EIATTR_SPARSE_MMA_MASK
	.align		4
.L_43:
        /*0048*/ 	.byte	0x03, 0x50
        /*004a*/ 	.short	0x0000


	//----- nvinfo : EIATTR_MAXREG_COUNT
	.align		4
        /*004c*/ 	.byte	0x03, 0x1b
        /*004e*/ 	.short	0x00ff


	//----- nvinfo : EIATTR_MERCURY_ISA_VERSION
	.align		4
        /*0050*/ 	.byte	0x03, 0x5f
        /*0052*/ 	.short	0x0101


	//----- nvinfo : EIATTR_VRC_CTA_INIT_COUNT
	.align		4
        /*0054*/ 	.byte	0x02, 0x4a
	.zero		1
	.zero		1


	//----- nvinfo : EIATTR_EXIT_INSTR_OFFSETS
	.align		4
        /*0058*/ 	.byte	0x04, 0x1c
        /*005a*/ 	.short	(.L_45 - .L_44)


	//   ....[0]....
.L_44:
        /*005c*/ 	.word	0x00000070


	//   ....[1]....
        /*0060*/ 	.word	0x00000090


	//   ....[2]....
        /*0064*/ 	.word	0x00000690


	//   ....[3]....
        /*0068*/ 	.word	0x00000960


	//   ....[4]....
        /*006c*/ 	.word	0x00000b30


	//   ....[5]....
        /*0070*/ 	.word	0x00000c40


	//----- nvinfo : EIATTR_CBANK_PARAM_SIZE
	.align		4
.L_45:
        /*0074*/ 	.byte	0x03, 0x19
        /*0076*/ 	.short	0x001c


	//----- nvinfo : EIATTR_PARAM_CBANK
	.align		4
        /*0078*/ 	.byte	0x04, 0x0a
        /*007a*/ 	.short	(.L_47 - .L_46)
	.align		4
.L_46:
        /*007c*/ 	.word	index@(.nv.constant0._Z11kernel_1t1rPfPKfS1_i)
        /*0080*/ 	.short	0x0380
        /*0082*/ 	.short	0x001c


	//----- nvinfo : EIATTR_SW_WAR
	.align		4
.L_47:
        /*0084*/ 	.byte	0x04, 0x36
        /*0086*/ 	.short	(.L_49 - .L_48)
.L_48:
        /*0088*/ 	.word	0x00000008
.L_49:


//--------------------- .nv.info._Z11kernel_1t1ePfPKfS1_i --------------------------
	.section	.nv.info._Z11kernel_1t1ePfPKfS1_i,"",@"SHT_CUDA_INFO"
	.sectionflags	@""
	.align	4


	//----- nvinfo : EIATTR_CUDA_API_VERSION
	.align		4
        /*0000*/ 	.byte	0x04, 0x37
        /*0002*/ 	.short	(.L_51 - .L_50)
.L_50:
        /*0004*/ 	.word	0x00000082


	//----- nvinfo : EIATTR_KPARAM_INFO
	.align		4
.L_51:
        /*0008*/ 	.byte	0x04, 0x17
        /*000a*/ 	.short	(.L_53 - .L_52)
.L_52:
        /*000c*/ 	.word	0x00000000
        /*0010*/ 	.short	0x0003
        /*0012*/ 	.short	0x0018
        /*0014*/ 	.byte	0x00, 0xf0, 0x11, 0x00


	//----- nvinfo : EIATTR_KPARAM_INFO
	.align		4
.L_53:
        /*0018*/ 	.byte	0x04, 0x17
        /*001a*/ 	.short	(.L_55 - .L_54)
.L_54:
        /*001c*/ 	.word	0x00000000
        /*0020*/ 	.short	0x0002
        /*0022*/ 	.short	0x0010
        /*0024*/ 	.byte	0x00, 0xf5, 0x21, 0x00


	//----- nvinfo : EIATTR_KPARAM_INFO
	.align		4
.L_55:
        /*0028*/ 	.byte	0x04, 0x17
        /*002a*/ 	.short	(.L_57 - .L_56)
.L_56:
        /*002c*/ 	.word	0x00000000
        /*0030*/ 	.short	0x0001
        /*0032*/ 	.short	0x0008
        /*0034*/ 	.byte	0x00, 0xf5, 0x21, 0x00


	//----- nvinfo : EIATTR_KPARAM_INFO
	.align		4
.L_57:
        /*0038*/ 	.byte	0x04, 0x17
        /*003a*/ 	.short	(.L_59 - .L_58)
.L_58:
        /*003c*/ 	.word	0x00000000
        /*0040*/ 	.short	0x0000
        /*0042*/ 	.short	0x0000
        /*0044*/ 	.byte	0x00, 0xf5, 0x21, 0x00


	//----- nvinfo : EIATTR_SPARSE_MMA_MASK
	.align		4
.L_59:
        /*0048*/ 	.byte	0x03, 0x50
        /*004a*/ 	.short	0x0000


	//----- nvinfo : EIATTR_MAXREG_COUNT
	.align		4
        /*004c*/ 	.byte	0x03, 0x1b
        /*004e*/ 	.short	0x00ff


	//----- nvinfo : EIATTR_MERCURY_ISA_VERSION
	.align		4
        /*0050*/ 	.byte	0x03, 0x5f
        /*0052*/ 	.short	0x0101


	//----- nvinfo : EIATTR_VRC_CTA_INIT_COUNT
	.align		4
        /*0054*/ 	.byte	0x02, 0x4a
	.zero		1
	.zero		1


	//----- nvinfo : EIATTR_EXIT_INSTR_OFFSETS
	.align		4
        /*0058*/ 	.byte	0x04, 0x1c
        /*005a*/ 	.short	(.L_61 - .L_60)


	//   ....[0]....
.L_60:
        /*005c*/ 	.word	0x000000c0


	//   ....[1]....
        /*0060*/ 	.word	0x00000190


	//----- nvinfo : EIATTR_CBANK_PARAM_SIZE
	.align		4
.L_61:
        /*0064*/ 	.byte	0x03, 0x19
        /*0066*/ 	.short	0x001c


	//----- nvinfo : EIATTR_PARAM_CBANK
	.align		4
        /*0068*/ 	.byte	0x04, 0x0a
        /*006a*/ 	.short	(.L_63 - .L_62)
	.align		4
.L_62:
        /*006c*/ 	.word	index@(.nv.constant0._Z11kernel_1t1ePfPKfS1_i)
        /*0070*/ 	.short	0x0380
        /*0072*/ 	.short	0x001c


	//----- nvinfo : EIATTR_SW_WAR
	.align		4
.L_63:
        /*0074*/ 	.byte	0x04, 0x36
        /*0076*/ 	.short	(.L_65 - .L_64)
.L_64:
        /*0078*/ 	.word	0x00000008
.L_65:


//--------------------- .nv.callgraph             --------------------------
	.section	.nv.callgraph,"",@"SHT_CUDA_CALLGRAPH"
	.align	4
	.sectionentsize	8
	.align		4
        /*0000*/ 	.word	0x00000000
	.align		4
        /*0004*/ 	.word	0xffffffff
	.align		4
        /*0008*/ 	.word	0x00000000
	.align		4
        /*000c*/ 	.word	0xfffffffe
	.align		4
        /*0010*/ 	.word	0x00000000
	.align		4
        /*0014*/ 	.word	0xfffffffd
	.align		4
        /*0018*/ 	.word	0x00000000
	.align		4
        /*001c*/ 	.word	0xfffffffc


//--------------------- .text._Z11kernel_1t1cPfPKfS1_i --------------------------
	.section	.text._Z11kernel_1t1cPfPKfS1_i,"ax",@progbits
	.align	128
        .global         _Z11kernel_1t1cPfPKfS1_i
        .type           _Z11kernel_1t1cPfPKfS1_i,@function
        .size           _Z11kernel_1t1cPfPKfS1_i,(.L_x_13 - _Z11kernel_1t1cPfPKfS1_i)
        .other          _Z11kernel_1t1cPfPKfS1_i,@"STO_CUDA_ENTRY STV_DEFAULT"
_Z11kernel_1t1cPfPKfS1_i:
.text._Z11kernel_1t1cPfPKfS1_i:
[----:B------:R-:W-:Y:S01]  /*0000*/  LDC R1, c[0x0][0x37c] ;  /* 0x0000df00ff017b82 */ /* 0x000fe20000000800 */
[----:B------:R-:W0:Y:S07]  /*0010*/  S2R R2, SR_TID.X ;  /* 0x0000000000027919 */ /* 0x000e2e0000002100 */
[----:B------:R-:W0:Y:S08]  /*0020*/  S2UR UR4, SR_CTAID.X ;  /* 0x00000000000479c3 */ /* 0x000e300000002500 */
[----:B------:R-:W0:Y:S08]  /*0030*/  LDC R3, c[0x0][0x360] ;  /* 0x0000d800ff037b82 */ /* 0x000e300000000800 */
[----:B------:R-:W1:Y:S01]  /*0040*/  LDC R0, c[0x0][0x398] ;  /* 0x0000e600ff007b82 */ /* 0x000e620000000800 */
[----:B0-----:R-:W-:Y:S01]  /*0050*/  IMAD R3, R3, UR4, R2 ;  /* 0x0000000403037c24 */ /* 0x001fe2000f8e0202 */
[----:B-1----:R-:W-:-:S04]  /*0060*/  ISETP.GE.AND P0, PT, R0, 0x1, PT ;  /* 0x000000010000780c */ /* 0x002fc80003f06270 */
[----:B------:R-:W-:-:S13]  /*0070*/  ISETP.GE.OR P0, PT, R3, R0, !P0 ;  /* 0x000000000300720c */ /* 0x000fda0004706670 */
[----:B------:R-:W-:Y:S05]  /*0080*/  @P0 EXIT ;  /* 0x000000000000094d */ /* 0x000fea0003800000 */
[C---:B------:R-:W-:Y:S01]  /*0090*/  IADD3 R2, PT, PT, R0.reuse, -0x1, RZ ;  /* 0xffffffff00027810 */ /* 0x040fe20007ffe0ff */
[----:B------:R-:W0:Y:S01]  /*00a0*/  LDCU.64 UR4, c[0x0][0x358] ;  /* 0x00006b00ff0477ac */ /* 0x000e220008000a00 */
[----:B------:R-:W-:Y:S02]  /*00b0*/  LOP3.LUT R20, R0, 0xf, RZ, 0xc0, !PT ;  /* 0x0000000f00147812 */ /* 0x000fe400078ec0ff */
[----:B------:R-:W-:Y:S01]  /*00c0*/  ISETP.GE.U32.AND P1, PT, R2, 0xf, PT ;  /* 0x0000000f0200780c */ /* 0x000fe20003f26070 */
[----:B------:R-:W-:Y:S01]  /*00d0*/  HFMA2 R2, -RZ, RZ, 0, 0 ;  /* 0x00000000ff027431 */ /* 0x000fe200000001ff */
[----:B------:R-:W-:-:S11]  /*00e0*/  ISETP.NE.AND P0, PT, R20, RZ, PT ;  /* 0x000000ff1400720c */ /* 0x000fd60003f05270 */
[----:B------:R-:W-:Y:S05]  /*00f0*/  @!P1 BRA `(.L_x_0) ;  /* 0x0000000400e89947 */ /* 0x000fea0003800000 */
[----:B------:R-:W-:Y:S02]  /*0100*/  LOP3.LUT R2, R0, 0x7ffffff0, RZ, 0xc0, !PT ;  /* 0x7ffffff000027812 */ /* 0x000fe400078ec0ff */
[----:B------:R-:W-:Y:S02]  /*0110*/  MOV R5, R3 ;  /* 0x0000000300057202 */ /* 0x000fe40000000f00 */
[----:B------:R-:W-:-:S07]  /*0120*/  IADD3 R4, PT, PT, -R2, RZ, RZ ;  /* 0x000000ff02047210 */ /* 0x000fce0007ffe1ff */
.L_x_1:
[----:B---3--:R-:W1:Y:S08]  /*0130*/  LDC.64 R14, c[0x0][0x388] ;  /* 0x0000e200ff0e7b82 */ /* 0x008e700000000a00 */
[----:B------:R-:W2:Y:S08]  /*0140*/  LDC.64 R16, c[0x0][0x390] ;  /* 0x0000e400ff107b82 */ /* 0x000eb00000000a00 */
[----:B------:R-:W3:Y:S01]  /*0150*/  LDC.64 R6, c[0x0][0x380] ;  /* 0x0000e000ff067b82 */ /* 0x000ee20000000a00 */
[----:B-1----:R-:W-:-:S05]  /*0160*/  IMAD.WIDE R14, R5, 0x4, R14 ;  /* 0x00000004050e7825 */ /* 0x002fca00078e020e */
[----:B0-----:R-:W4:Y:S01]  /*0170*/  LDG.E R8, desc[UR4][R14.64] ;  /* 0x000000040e087981 */ /* 0x001f22000c1e1900 */
[----:B--2---:R-:W-:-:S05]  /*0180*/  IMAD.WIDE R16, R5, 0x4, R16 ;  /* 0x0000000405107825 */ /* 0x004fca00078e0210 */
[----:B------:R-:W4:Y:S01]  /*0190*/  LDG.E R9, desc[UR4][R16.64] ;  /* 0x0000000410097981 */ /* 0x000f22000c1e1900 */
[----:B------:R-:W-:-:S04]  /*01a0*/  IMAD.WIDE.U32 R10, R0, 0x4, R14 ;  /* 0x00000004000a7825 */ /* 0x000fc800078e000e */
[----:B---3--:R-:W-:-:S04]  /*01b0*/  IMAD.WIDE R6, R5, 0x4, R6 ;  /* 0x0000000405067825 */ /* 0x008fc800078e0206 */
[----:B----4-:R-:W-:Y:S01]  /*01c0*/  FADD R21, R8, R9 ;  /* 0x0000000908157221 */ /* 0x010fe20000000000 */
[----:B------:R-:W-:-:S04]  /*01d0*/  IMAD.WIDE.U32 R8, R0, 0x4, R16 ;  /* 0x0000000400087825 */ /* 0x000fc800078e0010 */
[----:B------:R0:W-:Y:S04]  /*01e0*/  STG.E desc[UR4][R6.64], R21 ;  /* 0x0000001506007986 */ /* 0x0001e8000c101904 */
[----:B------:R-:W2:Y:S04]  /*01f0*/  LDG.E R18, desc[UR4][R10.64] ;  /* 0x000000040a127981 */ /* 0x000ea8000c1e1900 */
[----:B------:R-:W2:Y:S01]  /*0200*/  LDG.E R19, desc[UR4][R8.64] ;  /* 0x0000000408137981 */ /* 0x000ea2000c1e1900 */
[----:B------:R-:W-:-:S04]  /*0210*/  IMAD.WIDE.U32 R12, R0, 0x4, R6 ;  /* 0x00000004000c7825 */ /* 0x000fc800078e0006 */
[----:B------:R-:W-:-:S04]  /*0220*/  IMAD.WIDE.U32 R16, R0, 0x4, R10 ;  /* 0x0000000400107825 */ /* 0x000fc800078e000a */
[----:B------:R-:W-:-:S04]  /*0230*/  IMAD.WIDE.U32 R14, R0, 0x4, R8 ;  /* 0x00000004000e7825 */ /* 0x000fc800078e0008 */
[----:B--2---:R-:W-:-:S05]  /*0240*/  FADD R23, R18, R19 ;  /* 0x0000001312177221 */ /* 0x004fca0000000000 */
[----:B------:R1:W-:Y:S04]  /*0250*/  STG.E desc[UR4][R12.64], R23 ;  /* 0x000000170c007986 */ /* 0x0003e8000c101904 */
[----:B------:R-:W2:Y:S04]  /*0260*/  LDG.E R22, desc[UR4][R16.64] ;  /* 0x0000000410167981 */ /* 0x000ea8000c1e1900 */
[----:B------:R-:W2:Y:S01]  /*0270*/  LDG.E R25, desc[UR4][R14.64] ;  /* 0x000000040e197981 */ /* 0x000ea2000c1e1900 */
[----:B------:R-:W-:-:S04]  /*0280*/  IMAD.WIDE.U32 R18, R0, 0x4, R12 ;  /* 0x0000000400127825 */ /* 0x000fc800078e000c */
[----:B------:R-:W-:-:S04]  /*0290*/  IMAD.WIDE.U32 R10, R0, 0x4, R16 ;  /* 0x00000004000a7825 */ /* 0x000fc800078e0010 */
[----:B0-----:R-:W-:-:S04]  /*02a0*/  IMAD.WIDE.U32 R6, R0, 0x4, R14 ;  /* 0x0000000400067825 */ /* 0x001fc800078e000e */
[----:B--2---:R-:W-:-:S05]  /*02b0*/  FADD R25, R22, R25 ;  /* 0x0000001916197221 */ /* 0x004fca0000000000 */
[----:B------:R0:W-:Y:S04]  /*02c0*/  STG.E desc[UR4][R18.64], R25 ;  /* 0x0000001912007986 */ /* 0x0001e8000c101904 */
[----:B------:R-:W2:Y:S04]  /*02d0*/  LDG.E R21, desc[UR4][R10.64] ;  /* 0x000000040a157981 */ /* 0x000ea8000c1e1900 */
[----:B------:R-:W2:Y:S01]  /*02e0*/  LDG.E R22, desc[UR4][R6.64] ;  /* 0x0000000406167981 */ /* 0x000ea2000c1e1900 */
[----:B------:R-:W-:-:S04]  /*02f0*/  IMAD.WIDE.U32 R8, R0, 0x4, R18 ;  /* 0x0000000400087825 */ /* 0x000fc800078e0012 */
[----:B------:R-:W-:-:S04]  /*0300*/  IMAD.WIDE.U32 R16, R0, 0x4, R10 ;  /* 0x0000000400107825 */ /* 0x000fc800078e000a */
[----:B-1----:R-:W-:-:S04]  /*0310*/  IMAD.WIDE.U32 R12, R0, 0x4, R6 ;  /* 0x00000004000c7825 */ /* 0x002fc800078e0006 */
[----:B--2---:R-:W-:-:S05]  /*0320*/  FADD R21, R21, R22 ;  /* 0x0000001615157221 */ /* 0x004fca0000000000 */
        /* <DEDUP_REMOVED lines=8> */
[----:B------:R-:W3:Y:S04]  /*03b0*/  LDG.E R22, desc[UR4][R10.64] ;  /* 0x000000040a167981 */ /* 0x000ee8000c1e1900 */
[----:B0-----:R-:W3:Y:S01]  /*03c0*/  LDG.E R25, desc[UR4][R6.64] ;  /* 0x0000000406197981 */ /* 0x001ee2000c1e1900 */
[----:B------:R-:W-:-:S04]  /*03d0*/  IMAD.WIDE.U32 R18, R0, 0x4, R14 ;  /* 0x0000000400127825 */ /* 0x000fc800078e000e */
[----:B------:R-:W-:-:S04]  /*03e0*/  IMAD.WIDE.U32 R16, R0, 0x4, R10 ;  /* 0x0000000400107825 */ /* 0x000fc800078e000a */
[----:B-1----:R-:W-:-:S04]  /*03f0*/  IMAD.WIDE.U32 R8, R0, 0x4, R6 ;  /* 0x0000000400087825 */ /* 0x002fc800078e0006 */
[----:B---3--:R-:W-:-:S05]  /*0400*/  FADD R25, R22, R25 ;  /* 0x0000001916197221 */ /* 0x008fca0000000000 */
[----:B------:R0:W-:Y:S04]  /*0410*/  STG.E desc[UR4][R18.64], R25 ;  /* 0x0000001912007986 */ /* 0x0001e8000c101904 */
[----:B------:R-:W3:Y:S04]  /*0420*/  LDG.E R21, desc[UR4][R16.64] ;  /* 0x0000000410157981 */ /* 0x000ee8000c1e1900 */
[----:B------:R-:W3:Y:S01]  /*0430*/  LDG.E R22, desc[UR4][R8.64] ;  /* 0x0000000408167981 */ /* 0x000ee2000c1e1900 */
[----:B------:R-:W-:-:S04]  /*0440*/  IMAD.WIDE.U32 R12, R0, 0x4, R18 ;  /* 0x00000004000c7825 */ /* 0x000fc800078e0012 */
[----:B------:R-:W-:-:S04]  /*0450*/  IMAD.WIDE.U32 R10, R0, 0x4, R16 ;  /* 0x00000004000a7825 */ /* 0x000fc800078e0010 */
[----:B------:R-:W-:-:S04]  /*0460*/  IMAD.WIDE.U32 R6, R0, 0x4, R8 ;  /* 0x0000000400067825 */ /* 0x000fc800078e0008 */
[----:B---3--:R-:W-:-:S05]  /*0470*/  FADD R21, R21, R22 ;  /* 0x0000001615157221 */ /* 0x008fca0000000000 */
[----:B------:R1:W-:Y:S04]  /*0480*/  STG.E desc[UR4][R12.64], R21 ;  /* 0x000000150c007986 */ /* 0x0003e8000c101904 */
[----:B------:R-:W3:Y:S04]  /*0490*/  LDG.E R22, desc[UR4][R10.64] ;  /* 0x000000040a167981 */ /* 0x000ee8000c1e1900 */
[----:B--2---:R-:W3:Y:S01]  /*04a0*/  LDG.E R23, desc[UR4][R6.64] ;  /* 0x0000000406177981 */ /* 0x004ee2000c1e1900 */
[----:B------:R-:W-:-:S04]  /*04b0*/  IMAD.WIDE.U32 R14, R0, 0x4, R12 ;  /* 0x00000004000e7825 */ /* 0x000fc800078e000c */
[----:B------:R-:W-:-:S04]  /*04c0*/  IMAD.WIDE.U32 R16, R0, 0x4, R10 ;  /* 0x0000000400107825 */ /* 0x000fc800078e000a */
[----:B------:R-:W-:-:S04]  /*04d0*/  IMAD.WIDE.U32 R8, R0, 0x4, R6 ;  /* 0x0000000400087825 */ /* 0x000fc800078e0006 */
[----:B---3--:R-:W-:-:S05]  /*04e0*/  FADD R23, R22, R23 ;  /* 0x0000001716177221 */ /* 0x008fca0000000000 */
[----:B------:R2:W-:Y:S04]  /*04f0*/  STG.E desc[UR4][R14.64], R23 ;  /* 0x000000170e007986 */ /* 0x0005e8000c101904 */
[----:B------:R-:W3:Y:S04]  /*0500*/  LDG.E R22, desc[UR4][R16.64] ;  /* 0x0000000410167981 */ /* 0x000ee8000c1e1900 */
[----:B0-----:R-:W3:Y:S01]  /*0510*/  LDG.E R25, desc[UR4][R8.64] ;  /* 0x0000000408197981 */ /* 0x001ee2000c1e1900 */
[----:B------:R-:W-:-:S04]  /*0520*/  IMAD.WIDE.U32 R18, R0, 0x4, R14 ;  /* 0x0000000400127825 */ /* 0x000fc800078e000e */
[----:B------:R-:W-:-:S04]  /*0530*/  IMAD.WIDE.U32 R10, R0, 0x4, R16 ;  /* 0x00000004000a7825 */ /* 0x000fc800078e0010 */
[----:B------:R-:W-:-:S04]  /*0540*/  IMAD.WIDE.U32 R6, R0, 0x4, R8 ;  /* 0x0000000400067825 */ /* 0x000fc800078e0008 */
[----:B---3--:R-:W-:-:S05]  /*0550*/  FADD R25, R22, R25 ;  /* 0x0000001916197221 */ /* 0x008fca0000000000 */
[----:B------:R0:W-:Y:S04]  /*0560*/  STG.E desc[UR4][R18.64], R25 ;  /* 0x0000001912007986 */ /* 0x0001e8000c101904 */
[----:B-1----:R-:W3:Y:S04]  /*0570*/  LDG.E R21, desc[UR4][R10.64] ;  /* 0x000000040a157981 */ /* 0x002ee8000c1e1900 */
[----:B------:R-:W3:Y:S01]  /*0580*/  LDG.E R22, desc[UR4][R6.64] ;  /* 0x0000000406167981 */ /* 0x000ee2000c1e1900 */
[----:B------:R-:W-:-:S04]  /*0590*/  IMAD.WIDE.U32 R12, R0, 0x4, R18 ;  /* 0x00000004000c7825 */ /* 0x000fc800078e0012 */
[----:B--2---:R-:W-:-:S04]  /*05a0*/  IMAD.WIDE.U32 R14, R0, 0x4, R10 ;  /* 0x00000004000e7825 */ /* 0x004fc800078e000a */
[----:B------:R-:W-:-:S04]  /*05b0*/  IMAD.WIDE.U32 R8, R0, 0x4, R6 ;  /* 0x0000000400087825 */ /* 0x000fc800078e0006 */
[----:B---3--:R-:W-:-:S05]  /*05c0*/  FADD R21, R21, R22 ;  /* 0x0000001615157221 */ /* 0x008fca0000000000 */
        /* <DEDUP_REMOVED lines=11> */
[----:B-1----:R-:W-:-:S04]  /*0680*/  IMAD.WIDE.U32 R12, R0, 0x4, R10 ;  /* 0x00000004000c7825 */ /* 0x002fc800078e000a */
[----:B------:R-:W-:-:S04]  /*0690*/  IMAD.WIDE.U32 R8, R0, 0x4, R6 ;  /* 0x0000000400087825 */ /* 0x000fc800078e0006 */
        /* <DEDUP_REMOVED lines=23> */
[----:B------:R-:W2:Y:S04]  /*0810*/  LDG.E R10, desc[UR4][R10.64] ;  /* 0x000000040a0a7981 */ /* 0x000ea8000c1e1900 */
[----:B------:R-:W2:Y:S01]  /*0820*/  LDG.E R7, desc[UR4][R6.64] ;  /* 0x0000000406077981 */ /* 0x000ea2000c1e1900 */
[----:B------:R-:W-:-:S04]  /*0830*/  IADD3 R4, PT, PT, R4, 0x10, RZ ;  /* 0x0000001004047810 */ /* 0x000fc80007ffe0ff */
[----:B------:R-:W-:Y:S01]  /*0840*/  ISETP.NE.AND P1, PT, R4, RZ, PT ;  /* 0x000000ff0400720c */ /* 0x000fe20003f25270 */
[C---:B-1----:R-:W-:Y:S01]  /*0850*/  IMAD.WIDE.U32 R14, R0.reuse, 0x4, R18 ;  /* 0x00000004000e7825 */ /* 0x042fe200078e0012 */
[----:B------:R-:W-:-:S03]  /*0860*/  LEA R5, R0, R5, 0x4 ;  /* 0x0000000500057211 */ /* 0x000fc600078e20ff */
[----:B--2---:R-:W-:-:S05]  /*0870*/  FADD R17, R10, R7 ;  /* 0x000000070a117221 */ /* 0x004fca0000000000 */
[----:B------:R3:W-:Y:S03]  /*0880*/  STG.E desc[UR4][R14.64], R17 ;  /* 0x000000110e007986 */ /* 0x0007e6000c101904 */
[----:B------:R-:W-:Y:S05]  /*0890*/  @P1 BRA `(.L_x_1) ;  /* 0xfffffff800241947 */ /* 0x000fea000383ffff */
.L_x_0:
[----:B0-----:R-:W-:Y:S05]  /*08a0*/  @!P0 EXIT ;  /* 0x000000000000894d */ /* 0x001fea0003800000 */
[----:B------:R-:W-:Y:S02]  /*08b0*/  ISETP.GE.U32.AND P0, PT, R20, 0x8, PT ;  /* 0x000000081400780c */ /* 0x000fe40003f06070 */
[----:B---3--:R-:W-:-:S04]  /*08c0*/  LOP3.LUT R18, R0, 0x7, RZ, 0xc0, !PT ;  /* 0x0000000700127812 */ /* 0x008fc800078ec0ff */
[----:B------:R-:W-:-:S07]  /*08d0*/  ISETP.NE.AND P1, PT, R18, RZ, PT ;  /* 0x000000ff1200720c */ /* 0x000fce0003f25270 */
[----:B------:R-:W-:Y:S06]  /*08e0*/  @!P0 BRA `(.L_x_2) ;  /* 0x0000000000f48947 */ /* 0x000fec0003800000 */
[----:B------:R-:W0:Y:S01]  /*08f0*/  LDC.64 R4, c[0x0][0x388] ;  /* 0x0000e200ff047b82 */ /* 0x000e220000000a00 */
[----:B------:R-:W-:-:S07]  /*0900*/  IMAD R11, R2, R0, R3 ;  /* 0x00000000020b7224 */ /* 0x000fce00078e0203 */
[----:B------:R-:W1:Y:S08]  /*0910*/  LDC.64 R6, c[0x0][0x390] ;  /* 0x0000e400ff067b82 */ /* 0x000e700000000a00 */
[----:B------:R-:W2:Y:S01]  /*0920*/  LDC.64 R8, c[0x0][0x380] ;  /* 0x0000e000ff087b82 */ /* 0x000ea20000000a00 */
[----:B0-----:R-:W-:-:S05]  /*0930*/  IMAD.WIDE R4, R11, 0x4, R4 ;  /* 0x000000040b047825 */ /* 0x001fca00078e0204 */
[----:B------:R-:W3:Y:S01]  /*0940*/  LDG.E R10, desc[UR4][R4.64] ;  /* 0x00000004040a7981 */ /* 0x000ee2000c1e1900 */
[----:B-1----:R-:W-:-:S05]  /*0950*/  IMAD.WIDE R6, R11, 0x4, R6 ;  /* 0x000000040b067825 */ /* 0x002fca00078e0206 */
[----:B------:R-:W3:Y:S01]  /*0960*/  LDG.E R13, desc[UR4][R6.64] ;  /* 0x00000004060d7981 */ /* 0x000ee2000c1e1900 */
[----:B--2---:R-:W-:-:S04]  /*0970*/  IMAD.WIDE R8, R11, 0x4, R8 ;  /* 0x000000040b087825 */ /* 0x004fc800078e0208 */
[----:B---3--:R-:W-:Y:S01]  /*0980*/  FADD R19, R10, R13 ;  /* 0x0000000d0a137221 */ /* 0x008fe20000000000 */
[----:B------:R-:W-:-:S04]  /*0990*/  IMAD.WIDE.U32 R10, R0, 0x4, R4 ;  /* 0x00000004000a7825 */ /* 0x000fc800078e0004 */
[C---:B------:R-:W-:Y:S01]  /*09a0*/  IMAD.WIDE.U32 R12, R0.reuse, 0x4, R6 ;  /* 0x00000004000c7825 */ /* 0x040fe200078e0006 */
        /* <DEDUP_REMOVED lines=11> */
[----:B0-----:R-:W-:-:S04]  /*0a60*/  IMAD.WIDE.U32 R8, R0, 0x4, R4 ;  /* 0x0000000400087825 */ /* 0x001fc800078e0004 */
[----:B------:R-:W-:-:S04]  /*0a70*/  IMAD.WIDE.U32 R10, R0, 0x4, R6 ;  /* 0x00000004000a7825 */ /* 0x000fc800078e0006 */
        /* <DEDUP_REMOVED lines=10> */
[----:B-1----:R-:W3:Y:S01]  /*0b20*/  LDG.E R21, desc[UR4][R6.64] ;  /* 0x0000000406157981 */ /* 0x002ee2000c1e1900 */
        /* <DEDUP_REMOVED lines=12> */
[----:B--2---:R-:W2:Y:S04]  /*0bf0*/  LDG.E R19, desc[UR4][R4.64] ;  /* 0x0000000404137981 */ /* 0x004ea8000c1e1900 */
[----:B------:R-:W2:Y:S01]  /*0c00*/  LDG.E R20, desc[UR4][R6.64] ;  /* 0x0000000406147981 */ /* 0x000ea2000c1e1900 */
[----:B------:R-:W-:-:S04]  /*0c10*/  IMAD.WIDE.U32 R12, R0, 0x4, R16 ;  /* 0x00000004000c7825 */ /* 0x000fc800078e0010 */
[----:B------:R-:W-:-:S04]  /*0c20*/  IMAD.WIDE.U32 R8, R0, 0x4, R4 ;  /* 0x0000000400087825 */ /* 0x000fc800078e0004 */
[----:B------:R-:W-:-:S04]  /*0c30*/  IMAD.WIDE.U32 R10, R0, 0x4, R6 ;  /* 0x00000004000a7825 */ /* 0x000fc800078e0006 */
[----:B--2---:R-:W-:-:S05]  /*0c40*/  FADD R19, R19, R20 ;  /* 0x0000001413137221 */ /* 0x004fca0000000000 */
[----:B------:R2:W-:Y:S04]  /*0c50*/  STG.E desc[UR4][R12.64], R19 ;  /* 0x000000130c007986 */ /* 0x0005e8000c101904 */
[----:B------:R-:W0:Y:S04]  /*0c60*/  LDG.E R8, desc[UR4][R8.64] ;  /* 0x0000000408087981 */ /* 0x000e28000c1e1900 */
[----:B------:R-:W0:Y:S01]  /*0c70*/  LDG.E R11, desc[UR4][R10.64] ;  /* 0x000000040a0b7981 */ /* 0x000e22000c1e1900 */
[----:B-1----:R-:W-:Y:S01]  /*0c80*/  IMAD.WIDE.U32 R14, R0, 0x4, R12 ;  /* 0x00000004000e7825 */ /* 0x002fe200078e000c */
[----:B------:R-:W-:-:S03]  /*0c90*/  IADD3 R2, PT, PT, R2, 0x8, RZ ;  /* 0x0000000802027810 */ /* 0x000fc60007ffe0ff */
[----:B0-----:R-:W-:-:S05]  /*0ca0*/  FADD R17, R8, R11 ;  /* 0x0000000b08117221 */ /* 0x001fca0000000000 */
[----:B------:R2:W-:Y:S02]  /*0cb0*/  STG.E desc[UR4][R14.64], R17 ;  /* 0x000000110e007986 */ /* 0x0005e4000c101904 */
.L_x_2:
[----:B------:R-:W-:Y:S05]  /*0cc0*/  @!P1 EXIT ;  /* 0x000000000000994d */ /* 0x000fea0003800000 */
[----:B------:R-:W-:Y:S02]  /*0cd0*/  ISETP.GE.U32.AND P0, PT, R18, 0x4, PT ;  /* 0x000000041200780c */ /* 0x000fe40003f06070 */
[----:B------:R-:W-:-:S04]  /*0ce0*/  LOP3.LUT R4, R0, 0x3, RZ, 0xc0, !PT ;  /* 0x0000000300047812 */ /* 0x000fc800078ec0ff */
[----:B------:R-:W-:-:S07]  /*0cf0*/  ISETP.NE.AND P1, PT, R4, RZ, PT ;  /* 0x000000ff0400720c */ /* 0x000fce0003f25270 */
[----:B------:R-:W-:Y:S06]  /*0d00*/  @!P0 BRA `(.L_x_3) ;  /* 0x0000000000848947 */ /* 0x000fec0003800000 */
[----:B------:R-:W0:Y:S01]  /*0d10*/  LDC.64 R6, c[0x0][0x388] ;  /* 0x0000e200ff067b82 */ /* 0x000e220000000a00 */
[----:B--2---:R-:W-:-:S07]  /*0d20*/  IMAD R13, R2, R0, R3 ;  /* 0x00000000020d7224 */ /* 0x004fce00078e0203 */
[----:B------:R-:W1:Y:S08]  /*0d30*/  LDC.64 R8, c[0x0][0x390] ;  /* 0x0000e400ff087b82 */ /* 0x000e700000000a00 */
[----:B------:R-:W2:Y:S01]  /*0d40*/  LDC.64 R10, c[0x0][0x380] ;  /* 0x0000e000ff0a7b82 */ /* 0x000ea20000000a00 */
[----:B0-----:R-:W-:-:S05]  /*0d50*/  IMAD.WIDE R6, R13, 0x4, R6 ;  /* 0x000000040d067825 */ /* 0x001fca00078e0206 */
[----:B------:R-:W3:Y:S01]  /*0d60*/  LDG.E R5, desc[UR4][R6.64] ;  /* 0x0000000406057981 */ /* 0x000ee2000c1e1900 */
[----:B-1----:R-:W-:-:S05]  /*0d70*/  IMAD.WIDE R8, R13, 0x4, R8 ;  /* 0x000000040d087825 */ /* 0x002fca00078e0208 */
[----:B------:R-:W3:Y:S01]  /*0d80*/  LDG.E R12, desc[UR4][R8.64] ;  /* 0x00000004080c7981 */ /* 0x000ee2000c1e1900 */
[----:B------:R-:W-:-:S04]  /*0d90*/  IMAD.WIDE.U32 R14, R0, 0x4, R8 ;  /* 0x00000004000e7825 */ /* 0x000fc800078e0008 */
[----:B--2---:R-:W-:-:S04]  /*0da0*/  IMAD.WIDE R10, R13, 0x4, R10 ;  /* 0x000000040d0a7825 */ /* 0x004fc800078e020a */
[----:B---3--:R-:W-:Y:S01]  /*0db0*/  FADD R5, R5, R12 ;  /* 0x0000000c05057221 */ /* 0x008fe20000000000 */
        /* <DEDUP_REMOVED lines=18> */
[----:B------:R-:W-:Y:S01]  /*0ee0*/  IMAD.WIDE.U32 R14, R0, 0x4, R18 ;  /* 0x00000004000e7825 */ /* 0x000fe200078e0012 */
[----:B------:R-:W-:-:S03]  /*0ef0*/  IADD3 R2, PT, PT, R2, 0x4, RZ ;  /* 0x0000000402027810 */ /* 0x000fc60007ffe0ff */
[----:B--2---:R-:W-:-:S05]  /*0f00*/  FADD R5, R10, R13 ;  /* 0x0000000d0a057221 */ /* 0x004fca0000000000 */
[----:B------:R1:W-:Y:S02]  /*0f10*/  STG.E desc[UR4][R14.64], R5 ;  /* 0x000000050e007986 */ /* 0x0003e4000c101904 */
.L_x_3:
[----:B------:R-:W-:Y:S05]  /*0f20*/  @!P1 EXIT ;  /* 0x000000000000994d */ /* 0x000fea0003800000 */
[----:B------:R-:W0:Y:S01]  /*0f30*/  LDC.64 R6, c[0x0][0x390] ;  /* 0x0000e400ff067b82 */ /* 0x000e220000000a00 */
[----:B-12---:R-:W-:Y:S01]  /*0f40*/  IMAD R15, R2, R0, R3 ;  /* 0x00000000020f7224 */ /* 0x006fe200078e0203 */
[----:B------:R-:W-:-:S06]  /*0f50*/  IADD3 R14, PT, PT, -R4, RZ, RZ ;  /* 0x000000ff040e7210 */ /* 0x000fcc0007ffe1ff */
[----:B------:R-:W1:Y:S08]  /*0f60*/  LDC.64 R8, c[0x0][0x380] ;  /* 0x0000e000ff087b82 */ /* 0x000e700000000a00 */
[----:B------:R-:W2:Y:S02]  /*0f70*/  LDC.64 R10, c[0x0][0x388] ;  /* 0x0000e200ff0a7b82 */ /* 0x000ea40000000a00 */
.L_x_4:
[----:B0-----:R-:W-:-:S04]  /*0f80*/  IMAD.WIDE R4, R15, 0x4, R6 ;  /* 0x000000040f047825 */ /* 0x001fc800078e0206 */
[C---:B--2---:R-:W-:Y:S02]  /*0f90*/  IMAD.WIDE R12, R15.reuse, 0x4, R10 ;  /* 0x000000040f0c7825 */ /* 0x044fe400078e020a */
[----:B------:R-:W2:Y:S04]  /*0fa0*/  LDG.E R5, desc[UR4][R4.64] ;  /* 0x0000000404057981 */ /* 0x000ea8000c1e1900 */
[----:B------:R-:W2:Y:S01]  /*0fb0*/  LDG.E R12, desc[UR4][R12.64] ;  /* 0x000000040c0c7981 */ /* 0x000ea2000c1e1900 */
[----:B------:R-:W-:Y:S01]  /*0fc0*/  IADD3 R14, PT, PT, R14, 0x1, RZ ;  /* 0x000000010e0e7810 */ /* 0x000fe20007ffe0ff */
[C---:B-1-3--:R-:W-:Y:S01]  /*0fd0*/  IMAD.WIDE R2, R15.reuse, 0x4, R8 ;  /* 0x000000040f027825 */ /* 0x04afe200078e0208 */
[----:B------:R-:W-:Y:S02]  /*0fe0*/  IADD3 R15, PT, PT, R15, R0, RZ ;  /* 0x000000000f0f7210 */ /* 0x000fe40007ffe0ff */
[----:B------:R-:W-:Y:S01]  /*0ff0*/  ISETP.NE.AND P0, PT, R14, RZ, PT ;  /* 0x000000ff0e00720c */ /* 0x000fe20003f05270 */
[----:B--2---:R-:W-:-:S05]  /*1000*/  FADD R17, R12, R5 ;  /* 0x000000050c117221 */ /* 0x004fca0000000000 */
[----:B------:R3:W-:Y:S07]  /*1010*/  STG.E desc[UR4][R2.64], R17 ;  /* 0x0000001102007986 */ /* 0x0007ee000c101904 */
[----:B------:R-:W-:Y:S05]  /*1020*/  @P0 BRA `(.L_x_4) ;  /* 0xfffffffc00d40947 */ /* 0x000fea000383ffff */
[----:B------:R-:W-:Y:S05]  /*1030*/  EXIT ;  /* 0x000000000000794d */ /* 0x000fea0003800000 */
.L_x_5:
[----:B------:R-:W-:-:S00]  /*1040*/  BRA `(.L_x_5) ;  /* 0xfffffffc00fc7947 */ /* 0x000fc0000383ffff */
[----:B------:R-:W-:-:S00]  /*1050*/  NOP ;  /* 0x0000000000007918 */ /* 0x000fc00000000000 */
        /* <DEDUP_REMOVED lines=10> */
.L_x_13:


//--------------------- .text._Z11kernel_1t1rPfPKfS1_i --------------------------
	.section	.text._Z11kernel_1t1rPfPKfS1_i,"ax",@progbits
	.align	128
        .global         _Z11kernel_1t1rPfPKfS1_i
        .type           _Z11kernel_1t1rPfPKfS1_i,@function
        .size           _Z11kernel_1t1rPfPKfS1_i,(.L_x_14 - _Z11kernel_1t1rPfPKfS1_i)
        .other          _Z11kernel_1t1rPfPKfS1_i,@"STO_CUDA_ENTRY STV_DEFAULT"
_Z11kernel_1t1rPfPKfS1_i:
.text._Z11kernel_1t1rPfPKfS1_i:
[----:B------:R-:W-:Y:S01]  /*0000*/  LDC R1, c[0x0][0x37c] ;  /* 0x0000df00ff017b82 */ /* 0x000fe20000000800 */
[----:B------:R-:W0:Y:S07]  /*0010*/  S2R R0, SR_TID.X ;  /* 0x0000000000007919 */ /* 0x000e2e0000002100 */
[----:B------:R-:W0:Y:S08]  /*0020*/  S2UR UR4, SR_CTAID.X ;  /* 0x00000000000479c3 */ /* 0x000e300000002500 */
[----:B------:R-:W0:Y:S08]  /*0030*/  LDC R3, c[0x0][0x360] ;  /* 0x0000d800ff037b82 */ /* 0x000e300000000800 */
[----:B------:R-:W1:Y:S01]  /*0040*/  LDC R2, c[0x0][0x398] ;  /* 0x0000e600ff027b82 */ /* 0x000e620000000800 */
[----:B0-----:R-:W-:-:S05]  /*0050*/  IMAD R3, R3, UR4, R0 ;  /* 0x0000000403037c24 */ /* 0x001fca000f8e0200 */
[----:B-1----:R-:W-:-:S13]  /*0060*/  ISETP.GE.AND P0, PT, R3, R2, PT ;  /* 0x000000020300720c */ /* 0x002fda0003f06270 */
[----:B------:R-:W-:Y:S05]  /*0070*/  @P0 EXIT ;  /* 0x000000000000094d */ /* 0x000fea0003800000 */
[----:B------:R-:W-:-:S13]  /*0080*/  ISETP.GE.AND P0, PT, R2, 0x1, PT ;  /* 0x000000010200780c */ /* 0x000fda0003f06270 */
[----:B------:R-:W-:Y:S05]  /*0090*/  @!P0 EXIT ;  /* 0x000000000000894d */ /* 0x000fea0003800000 */
[C---:B------:R-:W-:Y:S01]  /*00a0*/  ISETP.GE.U32.AND P1, PT, R2.reuse, 0x10, PT ;  /* 0x000000100200780c */ /* 0x040fe20003f26070 */
[----:B------:R-:W-:Y:S01]  /*00b0*/  IMAD R0, R3, R2, RZ ;  /* 0x0000000203007224 */ /* 0x000fe200078e02ff */
[----:B------:R-:W-:Y:S01]  /*00c0*/  LOP3.LUT R14, R2, 0xf, RZ, 0xc0, !PT ;  /* 0x0000000f020e7812 */ /* 0x000fe200078ec0ff */
[----:B------:R-:W0:Y:S01]  /*00d0*/  LDCU.64 UR10, c[0x0][0x358] ;  /* 0x00006b00ff0a77ac */ /* 0x000e220008000a00 */
[----:B------:R-:W-:Y:S02]  /*00e0*/  HFMA2 R3, -RZ, RZ, 0, 0 ;  /* 0x00000000ff037431 */ /* 0x000fe400000001ff */
[----:B------:R-:W-:-:S07]  /*00f0*/  ISETP.NE.AND P0, PT, R14, RZ, PT ;  /* 0x000000ff0e00720c */ /* 0x000fce0003f05270 */
[----:B------:R-:W-:Y:S06]  /*0100*/  @!P1 BRA `(.L_x_6) ;  /* 0x0000000400609947 */ /* 0x000fec0003800000 */
[----:B------:R-:W1:Y:S01]  /*0110*/  LDCU.128 UR12, c[0x0][0x380] ;  /* 0x00007000ff0c77ac */ /* 0x000e620008000c00 */
[----:B------:R-:W-:Y:S02]  /*0120*/  LOP3.LUT R3, R2, 0x7ffffff0, RZ, 0xc0, !PT ;  /* 0x7ffffff002037812 */ /* 0x000fe400078ec0ff */
[----:B------:R-:W-:Y:S01]  /*0130*/  MOV R10, R0 ;  /* 0x00000000000a7202 */ /* 0x000fe20000000f00 */
[----:B------:R-:W2:Y:S01]  /*0140*/  LDCU.64 UR6, c[0x0][0x390] ;  /* 0x00007200ff0677ac */ /* 0x000ea20008000a00 */
[----:B------:R-:W-:Y:S01]  /*0150*/  IADD3 R11, PT, PT, -R3, RZ, RZ ;  /* 0x000000ff030b7210 */ /* 0x000fe20007ffe1ff */
[----:B-1----:R-:W-:Y:S02]  /*0160*/  UIADD3 UR8, UP0, UPT, UR14, 0x20, URZ ;  /* 0x000000200e087890 */ /* 0x002fe4000ff1e0ff */
[----:B------:R-:W-:Y:S02]  /*0170*/  UIADD3 UR4, UP2, UPT, UR12, 0x20, URZ ;  /* 0x000000200c047890 */ /* 0x000fe4000ff5e0ff */
[----:B--2---:R-:W-:-:S02]  /*0180*/  UIADD3 UR6, UP1, UPT, UR6, 0x20, URZ ;  /* 0x0000002006067890 */ /* 0x004fc4000ff3e0ff */
[----:B------:R-:W-:Y:S02]  /*0190*/  UIADD3.X UR9, UPT, UPT, URZ, UR15, URZ, UP0, !UPT ;  /* 0x0000000fff097290 */ /* 0x000fe400087fe4ff */
[----:B------:R-:W-:Y:S02]  /*01a0*/  UIADD3.X UR5, UPT, UPT, URZ, UR13, URZ, UP2, !UPT ;  /* 0x0000000dff057290 */ /* 0x000fe400097fe4ff */
[----:B------:R-:W-:-:S12]  /*01b0*/  UIADD3.X UR7, UPT, UPT, URZ, UR7, URZ, UP1, !UPT ;  /* 0x00000007ff077290 */ /* 0x000fd80008ffe4ff */
.L_x_7:
[----:B------:R-:W-:Y:S02]  /*01c0*/  MOV R4, UR8 ;  /* 0x0000000800047c02 */ /* 0x000fe40008000f00 */
[----:B------:R-:W-:Y:S02]  /*01d0*/  MOV R5, UR9 ;  /* 0x0000000900057c02 */ /* 0x000fe40008000f00 */
[----:B------:R-:W-:Y:S02]  /*01e0*/  MOV R6, UR6 ;  /* 0x0000000600067c02 */ /* 0x000fe40008000f00 */
[----:B------:R-:W-:Y:S01]  /*01f0*/  MOV R7, UR7 ;  /* 0x0000000700077c02 */ /* 0x000fe20008000f00 */
[----:B------:R-:W-:-:S04]  /*0200*/  IMAD.WIDE R4, R10, 0x4, R4 ;  /* 0x000000040a047825 */ /* 0x000fc800078e0204 */
[----:B------:R-:W-:Y:S01]  /*0210*/  IMAD.WIDE R6, R10, 0x4, R6 ;  /* 0x000000040a067825 */ /* 0x000fe200078e0206 */
[----:B0-----:R-:W2:Y:S04]  /*0220*/  LDG.E R12, desc[UR10][R4.64+-0x20] ;  /* 0xffffe00a040c7981 */ /* 0x001ea8000c1e1900 */
[----:B----4-:R-:W2:Y:S01]  /*0230*/  LDG.E R13, desc[UR10][R6.64+-0x20] ;  /* 0xffffe00a060d7981 */ /* 0x010ea2000c1e1900 */
[----:B------:R-:W-:Y:S02]  /*0240*/  MOV R8, UR4 ;  /* 0x0000000400087c02 */ /* 0x000fe40008000f00 */
[----:B------:R-:W-:-:S03]  /*0250*/  MOV R9, UR5 ;  /* 0x0000000500097c02 */ /* 0x000fc60008000f00 */
[----:B------:R-:W-:-:S04]  /*0260*/  IMAD.WIDE R8, R10, 0x4, R8 ;  /* 0x000000040a087825 */ /* 0x000fc800078e0208 */
[----:B--2---:R-:W-:-:S05]  /*0270*/  FADD R13, R12, R13 ;  /* 0x0000000d0c0d7221 */ /* 0x004fca0000000000 */
[----:B------:R0:W-:Y:S04]  /*0280*/  STG.E desc[UR10][R8.64+-0x20], R13 ;  /* 0xffffe00d08007986 */ /* 0x0001e8000c10190a */
[----:B------:R-:W2:Y:S04]  /*0290*/  LDG.E R12, desc[UR10][R4.64+-0x1c] ;  /* 0xffffe40a040c7981 */ /* 0x000ea8000c1e1900 */
[----:B------:R-:W2:Y:S02]  /*02a0*/  LDG.E R15, desc[UR10][R6.64+-0x1c] ;  /* 0xffffe40a060f7981 */ /* 0x000ea4000c1e1900 */
[----:B--2---:R-:W-:-:S05]  /*02b0*/  FADD R15, R12, R15 ;  /* 0x0000000f0c0f7221 */ /* 0x004fca0000000000 */
[----:B------:R1:W-:Y:S04]  /*02c0*/  STG.E desc[UR10][R8.64+-0x1c], R15 ;  /* 0xffffe40f08007986 */ /* 0x0003e8000c10190a */
[----:B------:R-:W2:Y:S04]  /*02d0*/  LDG.E R12, desc[UR10][R4.64+-0x18] ;  /* 0xffffe80a040c7981 */ /* 0x000ea8000c1e1900 */
[----:B------:R-:W2:Y:S02]  /*02e0*/  LDG.E R17, desc[UR10][R6.64+-0x18] ;  /* 0xffffe80a06117981 */ /* 0x000ea4000c1e1900 */
[----:B--2---:R-:W-:-:S05]  /*02f0*/  FADD R17, R12, R17 ;  /* 0x000000110c117221 */ /* 0x004fca0000000000 */
[----:B------:R2:W-:Y:S04]  /*0300*/  STG.E desc[UR10][R8.64+-0x18], R17 ;  /* 0xffffe81108007986 */ /* 0x0005e8000c10190a */
[----:B------:R-:W3:Y:S04]  /*0310*/  LDG.E R12, desc[UR10][R4.64+-0x14] ;  /* 0xffffec0a040c7981 */ /* 0x000ee8000c1e1900 */
[----:B------:R-:W3:Y:S02]  /*0320*/  LDG.E R19, desc[UR10][R6.64+-0x14] ;  /* 0xffffec0a06137981 */ /* 0x000ee4000c1e1900 */
[----:B---3--:R-:W-:-:S05]  /*0330*/  FADD R19, R12, R19 ;  /* 0x000000130c137221 */ /* 0x008fca0000000000 */
[----:B------:R3:W-:Y:S04]  /*0340*/  STG.E desc[UR10][R8.64+-0x14], R19 ;  /* 0xffffec1308007986 */ /* 0x0007e8000c10190a */
[----:B------:R-:W4:Y:S04]  /*0350*/  LDG.E R12, desc[UR10][R4.64+-0x10] ;  /* 0xfffff00a040c7981 */ /* 0x000f28000c1e1900 */
[----:B0-----:R-:W4:Y:S02]  /*0360*/  LDG.E R13, desc[UR10][R6.64+-0x10] ;  /* 0xfffff00a060d7981 */ /* 0x001f24000c1e1900 */
[----:B----4-:R-:W-:-:S05]  /*0370*/  FADD R13, R12, R13 ;  /* 0x0000000d0c0d7221 */ /* 0x010fca0000000000 */
[----:B------:R0:W-:Y:S04]  /*0380*/  STG.E desc[UR10][R8.64+-0x10], R13 ;  /* 0xfffff00d08007986 */ /* 0x0001e8000c10190a */
[----:B------:R-:W4:Y:S04]  /*0390*/  LDG.E R12, desc[UR10][R4.64+-0xc] ;  /* 0xfffff40a040c7981 */ /* 0x000f28000c1e1900 */
[----:B-1----:R-:W4:Y:S02]  /*03a0*/  LDG.E R15, desc[UR10][R6.64+-0xc] ;  /* 0xfffff40a060f7981 */ /* 0x002f24000c1e1900 */
[----:B----4-:R-:W-:-:S05]  /*03b0*/  FADD R15, R12, R15 ;  /* 0x0000000f0c0f7221 */ /* 0x010fca0000000000 */
[----:B------:R1:W-:Y:S04]  /*03c0*/  STG.E desc[UR10][R8.64+-0xc], R15 ;  /* 0xfffff40f08007986 */ /* 0x0003e8000c10190a */
[----:B------:R-:W4:Y:S04]  /*03d0*/  LDG.E R12, desc[UR10][R4.64+-0x8] ;  /* 0xfffff80a040c7981 */ /* 0x000f28000c1e1900 */
[----:B--2---:R-:W4:Y:S02]  /*03e0*/  LDG.E R17, desc[UR10][R6.64+-0x8] ;  /* 0xfffff80a06117981 */ /* 0x004f24000c1e1900 */
[----:B----4-:R-:W-:-:S05]  /*03f0*/  FADD R17, R12, R17 ;  /* 0x000000110c117221 */ /* 0x010fca0000000000 */
[----:B------:R2:W-:Y:S04]  /*0400*/  STG.E desc[UR10][R8.64+-0x8], R17 ;  /* 0xfffff81108007986 */ /* 0x0005e8000c10190a */
[----:B------:R-:W4:Y:S04]  /*0410*/  LDG.E R12, desc[UR10][R4.64+-0x4] ;  /* 0xfffffc0a040c7981 */ /* 0x000f28000c1e1900 */
[----:B---3--:R-:W4:Y:S02]  /*0420*/  LDG.E R19, desc[UR10][R6.64+-0x4] ;  /* 0xfffffc0a06137981 */ /* 0x008f24000c1e1900 */
[----:B----4-:R-:W-:-:S05]  /*0430*/  FADD R19, R12, R19 ;  /* 0x000000130c137221 */ /* 0x010fca0000000000 */
        /* <DEDUP_REMOVED lines=21> */
[----:B------:R-:W5:Y:S04]  /*0590*/  LDG.E R12, desc[UR10][R4.64+0x14] ;  /* 0x0000140a040c7981 */ /* 0x000f68000c1e1900 */
[----:B-1----:R-:W5:Y:S02]  /*05a0*/  LDG.E R15, desc[UR10][R6.64+0x14] ;  /* 0x0000140a060f7981 */ /* 0x002f64000c1e1900 */
[----:B-----5:R-:W-:-:S05]  /*05b0*/  FADD R15, R12, R15 ;  /* 0x0000000f0c0f7221 */ /* 0x020fca0000000000 */
[----:B------:R4:W-:Y:S04]  /*05c0*/  STG.E desc[UR10][R8.64+0x14], R15 ;  /* 0x0000140f08007986 */ /* 0x0009e8000c10190a */
[----:B------:R-:W5:Y:S04]  /*05d0*/  LDG.E R12, desc[UR10][R4.64+0x18] ;  /* 0x0000180a040c7981 */ /* 0x000f68000c1e1900 */
[----:B--2---:R-:W5:Y:S01]  /*05e0*/  LDG.E R17, desc[UR10][R6.64+0x18] ;  /* 0x0000180a06117981 */ /* 0x004f62000c1e1900 */
[----:B------:R-:W-:Y:S01]  /*05f0*/  IADD3 R11, PT, PT, R11, 0x10, RZ ;  /* 0x000000100b0b7810 */ /* 0x000fe20007ffe0ff */
[----:B-----5:R-:W-:-:S05]  /*0600*/  FADD R17, R12, R17 ;  /* 0x000000110c117221 */ /* 0x020fca0000000000 */
[----:B------:R4:W-:Y:S04]  /*0610*/  STG.E desc[UR10][R8.64+0x18], R17 ;  /* 0x0000181108007986 */ /* 0x0009e8000c10190a */
[----:B------:R-:W2:Y:S04]  /*0620*/  LDG.E R12, desc[UR10][R4.64+0x1c] ;  /* 0x00001c0a040c7981 */ /* 0x000ea8000c1e1900 */
[----:B---3--:R-:W2:Y:S01]  /*0630*/  LDG.E R19, desc[UR10][R6.64+0x1c] ;  /* 0x00001c0a06137981 */ /* 0x008ea2000c1e1900 */
[----:B------:R-:W-:Y:S02]  /*0640*/  ISETP.NE.AND P1, PT, R11, RZ, PT ;  /* 0x000000ff0b00720c */ /* 0x000fe40003f25270 */
[----:B------:R-:W-:Y:S01]  /*0650*/  IADD3 R10, PT, PT, R10, 0x10, RZ ;  /* 0x000000100a0a7810 */ /* 0x000fe20007ffe0ff */
[----:B--2---:R-:W-:-:S05]  /*0660*/  FADD R19, R12, R19 ;  /* 0x000000130c137221 */ /* 0x004fca0000000000 */
[----:B------:R4:W-:Y:S05]  /*0670*/  STG.E desc[UR10][R8.64+0x1c], R19 ;  /* 0x00001c1308007986 */ /* 0x0009ea000c10190a */
[----:B------:R-:W-:Y:S05]  /*0680*/  @P1 BRA `(.L_x_7) ;  /* 0xfffffff800cc1947 */ /* 0x000fea000383ffff */
.L_x_6:
[----:B0-----:R-:W-:Y:S05]  /*0690*/  @!P0 EXIT ;  /* 0x000000000000894d */ /* 0x001fea0003800000 */
[----:B------:R-:W-:Y:S02]  /*06a0*/  ISETP.GE.U32.AND P0, PT, R14, 0x8, PT ;  /* 0x000000080e00780c */ /* 0x000fe40003f06070 */
[----:B------:R-:W-:-:S04]  /*06b0*/  LOP3.LUT R12, R2, 0x7, RZ, 0xc0, !PT ;  /* 0x00000007020c7812 */ /* 0x000fc800078ec0ff */
[----:B------:R-:W-:-:S07]  /*06c0*/  ISETP.NE.AND P1, PT, R12, RZ, PT ;  /* 0x000000ff0c00720c */ /* 0x000fce0003f25270 */
[----:B------:R-:W-:Y:S06]  /*06d0*/  @!P0 BRA `(.L_x_8) ;  /* 0x0000000000a08947 */ /* 0x000fec0003800000 */
[----:B------:R-:W0:Y:S01]  /*06e0*/  LDC.64 R4, c[0x0][0x388] ;  /* 0x0000e200ff047b82 */ /* 0x000e220000000a00 */
[----:B------:R-:W-:-:S07]  /*06f0*/  IADD3 R11, PT, PT, R0, R3, RZ ;  /* 0x00000003000b7210 */ /* 0x000fce0007ffe0ff */
[----:B------:R-:W1:Y:S08]  /*0700*/  LDC.64 R6, c[0x0][0x390] ;  /* 0x0000e400ff067b82 */ /* 0x000e700000000a00 */
[----:B----4-:R-:W2:Y:S01]  /*0710*/  LDC.64 R8, c[0x0][0x380] ;  /* 0x0000e000ff087b82 */ /* 0x010ea20000000a00 */
[----:B0-----:R-:W-:-:S05]  /*0720*/  IMAD.WIDE R4, R11, 0x4, R4 ;  /* 0x000000040b047825 */ /* 0x001fca00078e0204 */
[----:B------:R-:W3:Y:S01]  /*0730*/  LDG.E R10, desc[UR10][R4.64] ;  /* 0x0000000a040a7981 */ /* 0x000ee2000c1e1900 */
[----:B-1----:R-:W-:-:S05]  /*0740*/  IMAD.WIDE R6, R11, 0x4, R6 ;  /* 0x000000040b067825 */ /* 0x002fca00078e0206 */
[----:B------:R-:W3:Y:S01]  /*0750*/  LDG.E R13, desc[UR10][R6.64] ;  /* 0x0000000a060d7981 */ /* 0x000ee2000c1e1900 */
[----:B--2---:R-:W-:-:S04]  /*0760*/  IMAD.WIDE R8, R11, 0x4, R8 ;  /* 0x000000040b087825 */ /* 0x004fc800078e0208 */
[----:B---3--:R-:W-:-:S05]  /*0770*/  FADD R13, R10, R13 ;  /* 0x0000000d0a0d7221 */ /* 0x008fca0000000000 */
        /* <DEDUP_REMOVED lines=25> */
[----:B------:R-:W2:Y:S04]  /*0910*/  LDG.E R10, desc[UR10][R4.64+0x1c] ;  /* 0x00001c0a040a7981 */ /* 0x000ea8000c1e1900 */
[----:B---3--:R-:W2:Y:S01]  /*0920*/  LDG.E R17, desc[UR10][R6.64+0x1c] ;  /* 0x00001c0a06117981 */ /* 0x008ea2000c1e1900 */
[----:B------:R-:W-:Y:S01]  /*0930*/  IADD3 R3, PT, PT, R3, 0x8, RZ ;  /* 0x0000000803037810 */ /* 0x000fe20007ffe0ff */
[----:B--2---:R-:W-:-:S05]  /*0940*/  FADD R17, R10, R17 ;  /* 0x000000110a117221 */ /* 0x004fca0000000000 */
[----:B------:R0:W-:Y:S02]  /*0950*/  STG.E desc[UR10][R8.64+0x1c], R17 ;  /* 0x00001c1108007986 */ /* 0x0001e4000c10190a */
.L_x_8:
[----:B------:R-:W-:Y:S05]  /*0960*/  @!P1 EXIT ;  /* 0x000000000000994d */ /* 0x000fea0003800000 */
[----:B------:R-:W-:Y:S02]  /*0970*/  ISETP.GE.U32.AND P0, PT, R12, 0x4, PT ;  /* 0x000000040c00780c */ /* 0x000fe40003f06070 */
[----:B------:R-:W-:-:S04]  /*0980*/  LOP3.LUT R2, R2, 0x3, RZ, 0xc0, !PT ;  /* 0x0000000302027812 */ /* 0x000fc800078ec0ff */
[----:B------:R-:W-:-:S07]  /*0990*/  ISETP.NE.AND P1, PT, R2, RZ, PT ;  /* 0x000000ff0200720c */ /* 0x000fce0003f25270 */
[----:B------:R-:W-:Y:S06]  /*09a0*/  @!P0 BRA `(.L_x_9) ;  /* 0x0000000000608947 */ /* 0x000fec0003800000 */
[----:B------:R-:W1:Y:S01]  /*09b0*/  LDC.64 R4, c[0x0][0x388] ;  /* 0x0000e200ff047b82 */ /* 0x000e620000000a00 */
[----:B0---4-:R-:W-:-:S07]  /*09c0*/  IADD3 R13, PT, PT, R0, R3, RZ ;  /* 0x00000003000d7210 */ /* 0x011fce0007ffe0ff */
[----:B------:R-:W0:Y:S08]  /*09d0*/  LDC.64 R6, c[0x0][0x390] ;  /* 0x0000e400ff067b82 */ /* 0x000e300000000a00 */
[----:B------:R-:W2:Y:S01]  /*09e0*/  LDC.64 R8, c[0x0][0x380] ;  /* 0x0000e000ff087b82 */ /* 0x000ea20000000a00 */
[----:B-1----:R-:W-:-:S05]  /*09f0*/  IMAD.WIDE R4, R13, 0x4, R4 ;  /* 0x000000040d047825 */ /* 0x002fca00078e0204 */
[----:B------:R-:W3:Y:S01]  /*0a00*/  LDG.E R10, desc[UR10][R4.64] ;  /* 0x0000000a040a7981 */ /* 0x000ee2000c1e1900 */
[----:B0-----:R-:W-:-:S05]  /*0a10*/  IMAD.WIDE R6, R13, 0x4, R6 ;  /* 0x000000040d067825 */ /* 0x001fca00078e0206 */
        /* <DEDUP_REMOVED lines=12> */
[----:B------:R-:W2:Y:S04]  /*0ae0*/  LDG.E R10, desc[UR10][R4.64+0xc] ;  /* 0x00000c0a040a7981 */ /* 0x000ea8000c1e1900 */
[----:B------:R-:W2:Y:S01]  /*0af0*/  LDG.E R17, desc[UR10][R6.64+0xc] ;  /* 0x00000c0a06117981 */ /* 0x000ea2000c1e1900 */
[----:B------:R-:W-:Y:S01]  /*0b00*/  IADD3 R3, PT, PT, R3, 0x4, RZ ;  /* 0x0000000403037810 */ /* 0x000fe20007ffe0ff */
[----:B--2---:R-:W-:-:S05]  /*0b10*/  FADD R17, R10, R17 ;  /* 0x000000110a117221 */ /* 0x004fca0000000000 */
[----:B------:R1:W-:Y:S02]  /*0b20*/  STG.E desc[UR10][R8.64+0xc], R17 ;  /* 0x00000c1108007986 */ /* 0x0003e4000c10190a */
.L_x_9:
[----:B------:R-:W-:Y:S05]  /*0b30*/  @!P1 EXIT ;  /* 0x000000000000994d */ /* 0x000fea0003800000 */
[----:B01----:R-:W0:Y:S01]  /*0b40*/  LDC.64 R10, c[0x0][0x390] ;  /* 0x0000e400ff0a7b82 */ /* 0x003e220000000a00 */
[----:B----4-:R-:W-:Y:S02]  /*0b50*/  IADD3 R15, PT, PT, R0, R3, RZ ;  /* 0x00000003000f7210 */ /* 0x010fe40007ffe0ff */
[----:B------:R-:W-:-:S05]  /*0b60*/  IADD3 R0, PT, PT, -R2, RZ, RZ ;  /* 0x000000ff02007210 */ /* 0x000fca0007ffe1ff */
[----:B------:R-:W1:Y:S08]  /*0b70*/  LDC.64 R8, c[0x0][0x380] ;  /* 0x0000e000ff087b82 */ /* 0x000e700000000a00 */
[----:B------:R-:W2:Y:S02]  /*0b80*/  LDC.64 R12, c[0x0][0x388] ;  /* 0x0000e200ff0c7b82 */ /* 0x000ea40000000a00 */
.L_x_10:
[----:B0-----:R-:W-:-:S04]  /*0b90*/  IMAD.WIDE R4, R15, 0x4, R10 ;  /* 0x000000040f047825 */ /* 0x001fc800078e020a */
[C---:B--2---:R-:W-:Y:S02]  /*0ba0*/  IMAD.WIDE R6, R15.reuse, 0x4, R12 ;  /* 0x000000040f067825 */ /* 0x044fe400078e020c */
[----:B------:R-:W2:Y:S04]  /*0bb0*/  LDG.E R5, desc[UR10][R4.64] ;  /* 0x0000000a04057981 */ /* 0x000ea8000c1e1900 */
[----:B------:R-:W2:Y:S01]  /*0bc0*/  LDG.E R6, desc[UR10][R6.64] ;  /* 0x0000000a06067981 */ /* 0x000ea2000c1e1900 */
[----:B------:R-:W-:Y:S01]  /*0bd0*/  IADD3 R0, PT, PT, R0, 0x1, RZ ;  /* 0x0000000100007810 */ /* 0x000fe20007ffe0ff */
[C---:B-1-3--:R-:W-:Y:S01]  /*0be0*/  IMAD.WIDE R2, R15.reuse, 0x4, R8 ;  /* 0x000000040f027825 */ /* 0x04afe200078e0208 */
[----:B------:R-:W-:Y:S02]  /*0bf0*/  IADD3 R15, PT, PT, R15, 0x1, RZ ;  /* 0x000000010f0f7810 */ /* 0x000fe40007ffe0ff */
[----:B------:R-:W-:Y:S01]  /*0c00*/  ISETP.NE.AND P0, PT, R0, RZ, PT ;  /* 0x000000ff0000720c */ /* 0x000fe20003f05270 */
[----:B--2---:R-:W-:-:S05]  /*0c10*/  FADD R17, R6, R5 ;  /* 0x0000000506117221 */ /* 0x004fca0000000000 */
[----:B------:R3:W-:Y:S07]  /*0c20*/  STG.E desc[UR10][R2.64], R17 ;  /* 0x0000001102007986 */ /* 0x0007ee000c10190a */
[----:B------:R-:W-:Y:S05]  /*0c30*/  @P0 BRA `(.L_x_10) ;  /* 0xfffffffc00d40947 */ /* 0x000fea000383ffff */
[----:B------:R-:W-:Y:S05]  /*0c40*/  EXIT ;  /* 0x000000000000794d */ /* 0x000fea0003800000 */
.L_x_11:
        /* <DEDUP_REMOVED lines=11> */
.L_x_14:


//--------------------- .text._Z11kernel_1t1ePfPKfS1_i --------------------------
	.section	.text._Z11kernel_1t1ePfPKfS1_i,"ax",@progbits
	.align	128
        .global         _Z11kernel_1t1ePfPKfS1_i
        .type           _Z11kernel_1t1ePfPKfS1_i,@function
        .size           _Z11kernel_1t1ePfPKfS1_i,(.L_x_15 - _Z11kernel_1t1ePfPKfS1_i)
        .other          _Z11kernel_1t1ePfPKfS1_i,@"STO_CUDA_ENTRY STV_DEFAULT"
_Z11kernel_1t1ePfPKfS1_i:
.text._Z11kernel_1t1ePfPKfS1_i:
[----:B------:R-:W-:Y:S01]  /*0000*/  LDC R1, c[0x0][0x37c] ;  /* 0x0000df00ff017b82 */ /* 0x000fe20000000800 */
[----:B------:R-:W0:Y:S07]  /*0010*/  S2R R3, SR_TID.Y ;  /* 0x0000000000037919 */ /* 0x000e2e0000002200 */
[----:B------:R-:W0:Y:S01]  /*0020*/  LDC R0, c[0x0][0x364] ;  /* 0x0000d900ff007b82 */ /* 0x000e220000000800 */
[----:B------:R-:W1:Y:S01]  /*0030*/  LDCU UR6, c[0x0][0x398] ;  /* 0x00007300ff0677ac */ /* 0x000e620008000800 */
[----:B------:R-:W2:Y:S06]  /*0040*/  S2R R2, SR_TID.X ;  /* 0x0000000000027919 */ /* 0x000eac0000002100 */
[----:B------:R-:W0:Y:S08]  /*0050*/  S2UR UR4, SR_CTAID.Y ;  /* 0x00000000000479c3 */ /* 0x000e300000002600 */
[----:B------:R-:W2:Y:S08]  /*0060*/  S2UR UR5, SR_CTAID.X ;  /* 0x00000000000579c3 */ /* 0x000eb00000002500 */
[----:B------:R-:W2:Y:S01]  /*0070*/  LDC R7, c[0x0][0x360] ;  /* 0x0000d800ff077b82 */ /* 0x000ea20000000800 */
[----:B0-----:R-:W-:-:S02]  /*0080*/  IMAD R0, R0, UR4, R3 ;  /* 0x0000000400007c24 */ /* 0x001fc4000f8e0203 */
[----:B--2---:R-:W-:-:S05]  /*0090*/  IMAD R7, R7, UR5, R2 ;  /* 0x0000000507077c24 */ /* 0x004fca000f8e0202 */
[----:B------:R-:W-:-:S04]  /*00a0*/  VIMNMX R2, PT, PT, R0, R7, !PT ;  /* 0x0000000700027248 */ /* 0x000fc80007fe0100 */
[----:B-1----:R-:W-:-:S13]  /*00b0*/  ISETP.GE.AND P0, PT, R2, UR6, PT ;  /* 0x0000000602007c0c */ /* 0x002fda000bf06270 */
[----:B------:R-:W-:Y:S05]  /*00c0*/  @P0 EXIT ;  /* 0x000000000000094d */ /* 0x000fea0003800000 */
[----:B------:R-:W0:Y:S01]  /*00d0*/  LDC.64 R2, c[0x0][0x388] ;  /* 0x0000e200ff027b82 */ /* 0x000e220000000a00 */
[----:B------:R-:W1:Y:S01]  /*00e0*/  LDCU.64 UR4, c[0x0][0x358] ;  /* 0x00006b00ff0477ac */ /* 0x000e620008000a00 */
[----:B------:R-:W-:-:S06]  /*00f0*/  IMAD R9, R0, UR6, R7 ;  /* 0x0000000600097c24 */ /* 0x000fcc000f8e0207 */
[----:B------:R-:W2:Y:S08]  /*0100*/  LDC.64 R4, c[0x0][0x390] ;  /* 0x0000e400ff047b82 */ /* 0x000eb00000000a00 */
[----:B------:R-:W3:Y:S01]  /*0110*/  LDC.64 R6, c[0x0][0x380] ;  /* 0x0000e000ff067b82 */ /* 0x000ee20000000a00 */
[----:B0-----:R-:W-:-:S06]  /*0120*/  IMAD.WIDE R2, R9, 0x4, R2 ;  /* 0x0000000409027825 */ /* 0x001fcc00078e0202 */
[----:B-1----:R-:W4:Y:S01]  /*0130*/  LDG.E R2, desc[UR4][R2.64] ;  /* 0x0000000402027981 */ /* 0x002f22000c1e1900 */
[----:B--2---:R-:W-:-:S06]  /*0140*/  IMAD.WIDE R4, R9, 0x4, R4 ;  /* 0x0000000409047825 */ /* 0x004fcc00078e0204 */
[----:B------:R-:W4:Y:S01]  /*0150*/  LDG.E R5, desc[UR4][R4.64] ;  /* 0x0000000404057981 */ /* 0x000f22000c1e1900 */
[----:B---3--:R-:W-:-:S04]  /*0160*/  IMAD.WIDE R6, R9, 0x4, R6 ;  /* 0x0000000409067825 */ /* 0x008fc800078e0206 */
[----:B----4-:R-:W-:-:S05]  /*0170*/  FADD R9, R2, R5 ;  /* 0x0000000502097221 */ /* 0x010fca0000000000 */
[----:B------:R-:W-:Y:S01]  /*0180*/  STG.E desc[UR4][R6.64], R9 ;  /* 0x0000000906007986 */ /* 0x000fe2000c101904 */
[----:B------:R-:W-:Y:S05]  /*0190*/  EXIT ;  /* 0x000000000000794d */ /* 0x000fea0003800000 */
.L_x_12:
        /* <DEDUP_REMOVED lines=14> */
.L_x_15:


//--------------------- .nv.shared.reserved.0     --------------------------
	.section	.nv.shared.reserved.0,"aw",@nobits
	.weak		__nv_reservedSMEM_offset_0_alias
	.size		__nv_reservedSMEM_offset_0_alias, 0, 64
	.other		__nv_reservedSMEM_offset_0_alias,@"STO_CUDA_RESERVED_SHARED STV_DEFAULT"
__nv_reservedSMEM_offset_0_alias:
	.zero		0
	.zero		64


//--------------------- .nv.constant0._Z11kernel_1t1cPfPKfS1_i --------------------------
	.section	.nv.constant0._Z11kernel_1t1cPfPKfS1_i,"a",@progbits
	.sectionflags	@""
	.align	4
.nv.constant0._Z11kernel_1t1cPfPKfS1_i:
	.zero		924


//--------------------- .nv.constant0._Z11kernel_1t1rPfPKfS1_i --------------------------
	.section	.nv.constant0._Z11kernel_1t1rPfPKfS1_i,"a",@progbits
	.sectionflags	@""
	.align	4
.nv.constant0._Z11kernel_1t1rPfPKfS1_i:
	.zero		924


//--------------------- .nv.constant0._Z11kernel_1t1ePfPKfS1_i --------------------------
	.section	.nv.constant0._Z11kernel_1t1ePfPKfS1_i,"a",@progbits
	.sectionflags	@""
	.align	4
.nv.constant0._Z11kernel_1t1ePfPKfS1_i:
	.zero		924


//--------------------- SYMBOLS --------------------------

	.type		.nv.reservedSmem.offset0,@object
	.size		.nv.reservedSmem.offset0,0x4
